//
// Generated by NVIDIA NVVM Compiler
//
// Compiler Build ID: CL-36424714
// Cuda compilation tools, release 13.0, V13.0.88
// Based on NVVM 20.0.0
//

.version 9.0
.target sm_100
.address_size 64

	// .globl	_Z20matrixMultiplicationPfS_S_iiiiii

.visible .entry _Z20matrixMultiplicationPfS_S_iiiiii(
	.param .u64 .ptr .align 1 _Z20matrixMultiplicationPfS_S_iiiiii_param_0,
	.param .u64 .ptr .align 1 _Z20matrixMultiplicationPfS_S_iiiiii_param_1,
	.param .u64 .ptr .align 1 _Z20matrixMultiplicationPfS_S_iiiiii_param_2,
	.param .u32 _Z20matrixMultiplicationPfS_S_iiiiii_param_3,
	.param .u32 _Z20matrixMultiplicationPfS_S_iiiiii_param_4,
	.param .u32 _Z20matrixMultiplicationPfS_S_iiiiii_param_5,
	.param .u32 _Z20matrixMultiplicationPfS_S_iiiiii_param_6,
	.param .u32 _Z20matrixMultiplicationPfS_S_iiiiii_param_7,
	.param .u32 _Z20matrixMultiplicationPfS_S_iiiiii_param_8
)
{
	.local .align 16 .b8 	__local_depot0[2048];
	.reg .b64 	%SP;
	.reg .b64 	%SPL;
	.reg .pred 	%p<100>;
	.reg .b32 	%r<178>;
	.reg .b32 	%f<577>;
	.reg .b64 	%rd<75>;

	mov.u64 	%SPL, __local_depot0;
	ld.param.u64 	%rd20, [_Z20matrixMultiplicationPfS_S_iiiiii_param_0];
	ld.param.u64 	%rd21, [_Z20matrixMultiplicationPfS_S_iiiiii_param_1];
	ld.param.u32 	%r90, [_Z20matrixMultiplicationPfS_S_iiiiii_param_3];
	ld.param.u32 	%r91, [_Z20matrixMultiplicationPfS_S_iiiiii_param_4];
	ld.param.u32 	%r92, [_Z20matrixMultiplicationPfS_S_iiiiii_param_6];
	cvta.to.global.u64 	%rd1, %rd21;
	cvta.to.global.u64 	%rd2, %rd20;
	add.u64 	%rd23, %SPL, 0;
	add.u64 	%rd3, %SPL, 1024;
	mov.u32 	%r96, %ctaid.y;
	shl.b32 	%r153, %r96, 4;
	mov.u32 	%r97, %ctaid.x;
	shl.b32 	%r2, %r97, 4;
	or.b32  	%r3, %r2, 1;
	or.b32  	%r4, %r2, 2;
	or.b32  	%r5, %r2, 3;
	or.b32  	%r6, %r2, 4;
	or.b32  	%r7, %r2, 5;
	or.b32  	%r8, %r2, 6;
	or.b32  	%r9, %r2, 7;
	or.b32  	%r10, %r2, 8;
	or.b32  	%r11, %r2, 9;
	or.b32  	%r12, %r2, 10;
	or.b32  	%r13, %r2, 11;
	or.b32  	%r14, %r2, 12;
	or.b32  	%r15, %r2, 13;
	or.b32  	%r16, %r2, 14;
	or.b32  	%r17, %r2, 15;
	mad.lo.s32 	%r171, %r92, %r17, %r153;
	mad.lo.s32 	%r170, %r92, %r16, %r153;
	mad.lo.s32 	%r156, %r2, %r92, %r153;
	add.s32 	%r157, %r156, %r92;
	add.s32 	%r158, %r157, %r92;
	add.s32 	%r159, %r158, %r92;
	add.s32 	%r160, %r159, %r92;
	add.s32 	%r161, %r160, %r92;
	add.s32 	%r162, %r161, %r92;
	add.s32 	%r163, %r162, %r92;
	add.s32 	%r164, %r163, %r92;
	add.s32 	%r165, %r164, %r92;
	add.s32 	%r166, %r165, %r92;
	add.s32 	%r167, %r166, %r92;
	add.s32 	%r168, %r167, %r92;
	add.s32 	%r169, %r168, %r92;
	mul.lo.s32 	%r98, %r96, %r91;
	shl.b32 	%r155, %r98, 4;
	add.s32 	%r154, %r155, %r2;
	add.s64 	%rd72, %rd23, 32;
	add.s64 	%rd74, %rd3, 32;
	mov.b32 	%r172, 0;
	mov.u64 	%rd70, %rd74;
	mov.u64 	%rd71, %rd72;
$L__BB0_1:
	setp.ge.s32 	%p1, %r2, %r92;
	setp.ge.s32 	%p2, %r153, %r90;
	or.pred  	%p3, %p2, %p1;
	@%p3 bra 	$L__BB0_3;
	mul.wide.s32 	%rd25, %r154, 4;
	add.s64 	%rd26, %rd2, %rd25;
	ld.global.f32 	%f257, [%rd26];
	st.local.f32 	[%rd71+-32], %f257;
	mul.wide.s32 	%rd27, %r156, 4;
	add.s64 	%rd28, %rd1, %rd27;
	ld.global.f32 	%f258, [%rd28];
	st.local.f32 	[%rd70+-32], %f258;
$L__BB0_3:
	setp.ge.s32 	%p4, %r153, %r90;
	setp.ge.s32 	%p5, %r3, %r92;
	cvt.s64.s32 	%rd29, %r155;
	cvt.s64.s32 	%rd30, %r2;
	add.s64 	%rd31, %rd30, %rd29;
	shl.b64 	%rd32, %rd31, 2;
	add.s64 	%rd8, %rd2, %rd32;
	or.pred  	%p6, %p4, %p5;
	@%p6 bra 	$L__BB0_5;
	ld.global.f32 	%f259, [%rd8+4];
	st.local.f32 	[%rd71+-28], %f259;
	mul.wide.s32 	%rd33, %r157, 4;
	add.s64 	%rd34, %rd1, %rd33;
	ld.global.f32 	%f260, [%rd34];
	st.local.f32 	[%rd70+-28], %f260;
$L__BB0_5:
	setp.ge.s32 	%p7, %r153, %r90;
	setp.ge.s32 	%p8, %r4, %r92;
	or.pred  	%p9, %p7, %p8;
	@%p9 bra 	$L__BB0_7;
	ld.global.f32 	%f261, [%rd8+8];
	st.local.f32 	[%rd71+-24], %f261;
	mul.wide.s32 	%rd35, %r158, 4;
	add.s64 	%rd36, %rd1, %rd35;
	ld.global.f32 	%f262, [%rd36];
	st.local.f32 	[%rd70+-24], %f262;
$L__BB0_7:
	setp.ge.s32 	%p10, %r153, %r90;
	setp.ge.s32 	%p11, %r5, %r92;
	or.pred  	%p12, %p10, %p11;
	@%p12 bra 	$L__BB0_9;
	ld.global.f32 	%f263, [%rd8+12];
	st.local.f32 	[%rd71+-20], %f263;
	mul.wide.s32 	%rd37, %r159, 4;
	add.s64 	%rd38, %rd1, %rd37;
	ld.global.f32 	%f264, [%rd38];
	st.local.f32 	[%rd70+-20], %f264;
$L__BB0_9:
	setp.ge.s32 	%p13, %r153, %r90;
	setp.ge.s32 	%p14, %r6, %r92;
	or.pred  	%p15, %p13, %p14;
	@%p15 bra 	$L__BB0_11;
	ld.global.f32 	%f265, [%rd8+16];
	st.local.f32 	[%rd71+-16], %f265;
	mul.wide.s32 	%rd39, %r160, 4;
	add.s64 	%rd40, %rd1, %rd39;
	ld.global.f32 	%f266, [%rd40];
	st.local.f32 	[%rd70+-16], %f266;
$L__BB0_11:
	setp.ge.s32 	%p16, %r153, %r90;
	setp.ge.s32 	%p17, %r7, %r92;
	or.pred  	%p18, %p16, %p17;
	@%p18 bra 	$L__BB0_13;
	ld.global.f32 	%f267, [%rd8+20];
	st.local.f32 	[%rd71+-12], %f267;
	mul.wide.s32 	%rd41, %r161, 4;
	add.s64 	%rd42, %rd1, %rd41;
	ld.global.f32 	%f268, [%rd42];
	st.local.f32 	[%rd70+-12], %f268;
$L__BB0_13:
	setp.ge.s32 	%p19, %r153, %r90;
	setp.ge.s32 	%p20, %r8, %r92;
	or.pred  	%p21, %p19, %p20;
	@%p21 bra 	$L__BB0_15;
	ld.global.f32 	%f269, [%rd8+24];
	st.local.f32 	[%rd71+-8], %f269;
	mul.wide.s32 	%rd43, %r162, 4;
	add.s64 	%rd44, %rd1, %rd43;
	ld.global.f32 	%f270, [%rd44];
	st.local.f32 	[%rd70+-8], %f270;
$L__BB0_15:
	setp.ge.s32 	%p22, %r153, %r90;
	setp.ge.s32 	%p23, %r9, %r92;
	or.pred  	%p24, %p22, %p23;
	@%p24 bra 	$L__BB0_17;
	ld.global.f32 	%f271, [%rd8+28];
	st.local.f32 	[%rd71+-4], %f271;
	mul.wide.s32 	%rd45, %r163, 4;
	add.s64 	%rd46, %rd1, %rd45;
	ld.global.f32 	%f272, [%rd46];
	st.local.f32 	[%rd70+-4], %f272;
$L__BB0_17:
	setp.ge.s32 	%p25, %r153, %r90;
	setp.ge.s32 	%p26, %r10, %r92;
	or.pred  	%p27, %p25, %p26;
	@%p27 bra 	$L__BB0_19;
	ld.global.f32 	%f273, [%rd8+32];
	st.local.f32 	[%rd71], %f273;
	mul.wide.s32 	%rd47, %r164, 4;
	add.s64 	%rd48, %rd1, %rd47;
	ld.global.f32 	%f274, [%rd48];
	st.local.f32 	[%rd70], %f274;
$L__BB0_19:
	setp.ge.s32 	%p28, %r153, %r90;
	setp.ge.s32 	%p29, %r11, %r92;
	or.pred  	%p30, %p28, %p29;
	@%p30 bra 	$L__BB0_21;
	ld.global.f32 	%f275, [%rd8+36];
	st.local.f32 	[%rd71+4], %f275;
	mul.wide.s32 	%rd49, %r165, 4;
	add.s64 	%rd50, %rd1, %rd49;
	ld.global.f32 	%f276, [%rd50];
	st.local.f32 	[%rd70+4], %f276;
$L__BB0_21:
	setp.ge.s32 	%p31, %r153, %r90;
	setp.ge.s32 	%p32, %r12, %r92;
	or.pred  	%p33, %p31, %p32;
	@%p33 bra 	$L__BB0_23;
	ld.global.f32 	%f277, [%rd8+40];
	st.local.f32 	[%rd71+8], %f277;
	mul.wide.s32 	%rd51, %r166, 4;
	add.s64 	%rd52, %rd1, %rd51;
	ld.global.f32 	%f278, [%rd52];
	st.local.f32 	[%rd70+8], %f278;
$L__BB0_23:
	setp.ge.s32 	%p34, %r153, %r90;
	setp.ge.s32 	%p35, %r13, %r92;
	or.pred  	%p36, %p34, %p35;
	@%p36 bra 	$L__BB0_25;
	ld.global.f32 	%f279, [%rd8+44];
	st.local.f32 	[%rd71+12], %f279;
	mul.wide.s32 	%rd53, %r167, 4;
	add.s64 	%rd54, %rd1, %rd53;
	ld.global.f32 	%f280, [%rd54];
	st.local.f32 	[%rd70+12], %f280;
$L__BB0_25:
	setp.ge.s32 	%p37, %r153, %r90;
	setp.ge.s32 	%p38, %r14, %r92;
	or.pred  	%p39, %p37, %p38;
	@%p39 bra 	$L__BB0_27;
	ld.global.f32 	%f281, [%rd8+48];
	st.local.f32 	[%rd71+16], %f281;
	mul.wide.s32 	%rd55, %r168, 4;
	add.s64 	%rd56, %rd1, %rd55;
	ld.global.f32 	%f282, [%rd56];
	st.local.f32 	[%rd70+16], %f282;
$L__BB0_27:
	setp.ge.s32 	%p40, %r153, %r90;
	setp.ge.s32 	%p41, %r15, %r92;
	or.pred  	%p42, %p40, %p41;
	@%p42 bra 	$L__BB0_29;
	ld.global.f32 	%f283, [%rd8+52];
	st.local.f32 	[%rd71+20], %f283;
	mul.wide.s32 	%rd57, %r169, 4;
	add.s64 	%rd58, %rd1, %rd57;
	ld.global.f32 	%f284, [%rd58];
	st.local.f32 	[%rd70+20], %f284;
$L__BB0_29:
	setp.ge.s32 	%p43, %r153, %r90;
	setp.ge.s32 	%p44, %r16, %r92;
	or.pred  	%p45, %p43, %p44;
	@%p45 bra 	$L__BB0_31;
	ld.global.f32 	%f285, [%rd8+56];
	st.local.f32 	[%rd71+24], %f285;
	mul.wide.s32 	%rd59, %r170, 4;
	add.s64 	%rd60, %rd1, %rd59;
	ld.global.f32 	%f286, [%rd60];
	st.local.f32 	[%rd70+24], %f286;
$L__BB0_31:
	setp.ge.s32 	%p46, %r153, %r90;
	setp.ge.s32 	%p47, %r17, %r92;
	or.pred  	%p48, %p46, %p47;
	@%p48 bra 	$L__BB0_33;
	ld.global.f32 	%f287, [%rd8+60];
	st.local.f32 	[%rd71+28], %f287;
	mul.wide.s32 	%rd61, %r171, 4;
	add.s64 	%rd62, %rd1, %rd61;
	ld.global.f32 	%f288, [%rd62];
	st.local.f32 	[%rd70+28], %f288;
$L__BB0_33:
	add.s32 	%r172, %r172, 1;
	add.s32 	%r171, %r171, 1;
	add.s32 	%r170, %r170, 1;
	add.s32 	%r169, %r169, 1;
	add.s32 	%r168, %r168, 1;
	add.s32 	%r167, %r167, 1;
	add.s32 	%r166, %r166, 1;
	add.s32 	%r165, %r165, 1;
	add.s32 	%r164, %r164, 1;
	add.s32 	%r163, %r163, 1;
	add.s32 	%r162, %r162, 1;
	add.s32 	%r161, %r161, 1;
	add.s32 	%r160, %r160, 1;
	add.s32 	%r159, %r159, 1;
	add.s32 	%r158, %r158, 1;
	add.s32 	%r157, %r157, 1;
	add.s32 	%r156, %r156, 1;
	add.s32 	%r155, %r155, %r91;
	add.s32 	%r154, %r154, %r91;
	add.s32 	%r153, %r153, 1;
	add.s64 	%rd71, %rd71, 64;
	add.s64 	%rd70, %rd70, 64;
	setp.ne.s32 	%p49, %r172, 16;
	@%p49 bra 	$L__BB0_1;
	ld.local.v4.f32 	{%f1, %f2, %f3, %f4}, [%rd3];
	ld.local.v4.f32 	{%f5, %f6, %f7, %f8}, [%rd3+64];
	ld.local.v4.f32 	{%f9, %f10, %f11, %f12}, [%rd3+128];
	ld.local.v4.f32 	{%f13, %f14, %f15, %f16}, [%rd3+192];
	ld.local.v4.f32 	{%f17, %f18, %f19, %f20}, [%rd3+256];
	ld.local.v4.f32 	{%f21, %f22, %f23, %f24}, [%rd3+320];
	ld.local.v4.f32 	{%f25, %f26, %f27, %f28}, [%rd3+384];
	ld.local.v4.f32 	{%f29, %f30, %f31, %f32}, [%rd3+448];
	ld.local.v4.f32 	{%f33, %f34, %f35, %f36}, [%rd3+512];
	ld.local.v4.f32 	{%f37, %f38, %f39, %f40}, [%rd3+576];
	ld.local.v4.f32 	{%f41, %f42, %f43, %f44}, [%rd3+640];
	ld.local.v4.f32 	{%f45, %f46, %f47, %f48}, [%rd3+704];
	ld.local.v4.f32 	{%f49, %f50, %f51, %f52}, [%rd3+768];
	ld.local.v4.f32 	{%f53, %f54, %f55, %f56}, [%rd3+832];
	ld.local.v4.f32 	{%f57, %f58, %f59, %f60}, [%rd3+896];
	ld.local.v4.f32 	{%f61, %f62, %f63, %f64}, [%rd3+960];
	ld.local.v4.f32 	{%f65, %f66, %f67, %f68}, [%rd3+16];
	ld.local.v4.f32 	{%f69, %f70, %f71, %f72}, [%rd3+80];
	ld.local.v4.f32 	{%f73, %f74, %f75, %f76}, [%rd3+144];
	ld.local.v4.f32 	{%f77, %f78, %f79, %f80}, [%rd3+208];
	ld.local.v4.f32 	{%f81, %f82, %f83, %f84}, [%rd3+272];
	ld.local.v4.f32 	{%f85, %f86, %f87, %f88}, [%rd3+336];
	ld.local.v4.f32 	{%f89, %f90, %f91, %f92}, [%rd3+400];
	ld.local.v4.f32 	{%f93, %f94, %f95, %f96}, [%rd3+464];
	ld.local.v4.f32 	{%f97, %f98, %f99, %f100}, [%rd3+528];
	ld.local.v4.f32 	{%f101, %f102, %f103, %f104}, [%rd3+592];
	ld.local.v4.f32 	{%f105, %f106, %f107, %f108}, [%rd3+656];
	ld.local.v4.f32 	{%f109, %f110, %f111, %f112}, [%rd3+720];
	ld.local.v4.f32 	{%f113, %f114, %f115, %f116}, [%rd3+784];
	ld.local.v4.f32 	{%f117, %f118, %f119, %f120}, [%rd3+848];
	ld.local.v4.f32 	{%f121, %f122, %f123, %f124}, [%rd3+912];
	ld.local.v4.f32 	{%f125, %f126, %f127, %f128}, [%rd3+976];
	ld.local.v4.f32 	{%f129, %f130, %f131, %f132}, [%rd3+32];
	ld.local.v4.f32 	{%f133, %f134, %f135, %f136}, [%rd3+96];
	ld.local.v4.f32 	{%f137, %f138, %f139, %f140}, [%rd3+160];
	ld.local.v4.f32 	{%f141, %f142, %f143, %f144}, [%rd3+224];
	ld.local.v4.f32 	{%f145, %f146, %f147, %f148}, [%rd3+288];
	ld.local.v4.f32 	{%f149, %f150, %f151, %f152}, [%rd3+352];
	ld.local.v4.f32 	{%f153, %f154, %f155, %f156}, [%rd3+416];
	ld.local.v4.f32 	{%f157, %f158, %f159, %f160}, [%rd3+480];
	ld.local.v4.f32 	{%f161, %f162, %f163, %f164}, [%rd3+544];
	ld.local.v4.f32 	{%f165, %f166, %f167, %f168}, [%rd3+608];
	ld.local.v4.f32 	{%f169, %f170, %f171, %f172}, [%rd3+672];
	ld.local.v4.f32 	{%f173, %f174, %f175, %f176}, [%rd3+736];
	ld.local.v4.f32 	{%f177, %f178, %f179, %f180}, [%rd3+800];
	ld.local.v4.f32 	{%f181, %f182, %f183, %f184}, [%rd3+864];
	ld.local.v4.f32 	{%f185, %f186, %f187, %f188}, [%rd3+928];
	ld.local.v4.f32 	{%f189, %f190, %f191, %f192}, [%rd3+992];
	ld.local.v4.f32 	{%f193, %f194, %f195, %f196}, [%rd3+48];
	ld.local.v4.f32 	{%f197, %f198, %f199, %f200}, [%rd3+112];
	ld.local.v4.f32 	{%f201, %f202, %f203, %f204}, [%rd3+176];
	ld.local.v4.f32 	{%f205, %f206, %f207, %f208}, [%rd3+240];
	ld.local.v4.f32 	{%f209, %f210, %f211, %f212}, [%rd3+304];
	ld.local.v4.f32 	{%f213, %f214, %f215, %f216}, [%rd3+368];
	ld.local.v4.f32 	{%f217, %f218, %f219, %f220}, [%rd3+432];
	ld.local.v4.f32 	{%f221, %f222, %f223, %f224}, [%rd3+496];
	ld.local.v4.f32 	{%f225, %f226, %f227, %f228}, [%rd3+560];
	ld.local.v4.f32 	{%f229, %f230, %f231, %f232}, [%rd3+624];
	ld.local.v4.f32 	{%f233, %f234, %f235, %f236}, [%rd3+688];
	ld.local.v4.f32 	{%f237, %f238, %f239, %f240}, [%rd3+752];
	ld.local.v4.f32 	{%f241, %f242, %f243, %f244}, [%rd3+816];
	ld.local.v4.f32 	{%f245, %f246, %f247, %f248}, [%rd3+880];
	ld.local.v4.f32 	{%f249, %f250, %f251, %f252}, [%rd3+944];
	ld.local.v4.f32 	{%f253, %f254, %f255, %f256}, [%rd3+1008];
	mov.b32 	%r173, 0;
	mov.u64 	%rd73, %rd74;
$L__BB0_35:
	ld.local.v4.f32 	{%f289, %f290, %f291, %f292}, [%rd72+-32];
	fma.rn.f32 	%f293, %f289, %f1, 0f00000000;
	fma.rn.f32 	%f294, %f290, %f5, %f293;
	fma.rn.f32 	%f295, %f291, %f9, %f294;
	fma.rn.f32 	%f296, %f292, %f13, %f295;
	ld.local.v4.f32 	{%f297, %f298, %f299, %f300}, [%rd72+-16];
	fma.rn.f32 	%f301, %f297, %f17, %f296;
	fma.rn.f32 	%f302, %f298, %f21, %f301;
	fma.rn.f32 	%f303, %f299, %f25, %f302;
	fma.rn.f32 	%f304, %f300, %f29, %f303;
	ld.local.v4.f32 	{%f305, %f306, %f307, %f308}, [%rd72];
	fma.rn.f32 	%f309, %f305, %f33, %f304;
	fma.rn.f32 	%f310, %f306, %f37, %f309;
	fma.rn.f32 	%f311, %f307, %f41, %f310;
	fma.rn.f32 	%f312, %f308, %f45, %f311;
	ld.local.v4.f32 	{%f313, %f314, %f315, %f316}, [%rd72+16];
	fma.rn.f32 	%f317, %f313, %f49, %f312;
	fma.rn.f32 	%f318, %f314, %f53, %f317;
	fma.rn.f32 	%f319, %f315, %f57, %f318;
	fma.rn.f32 	%f320, %f316, %f61, %f319;
	fma.rn.f32 	%f321, %f289, %f2, 0f00000000;
	fma.rn.f32 	%f322, %f290, %f6, %f321;
	fma.rn.f32 	%f323, %f291, %f10, %f322;
	fma.rn.f32 	%f324, %f292, %f14, %f323;
	fma.rn.f32 	%f325, %f297, %f18, %f324;
	fma.rn.f32 	%f326, %f298, %f22, %f325;
	fma.rn.f32 	%f327, %f299, %f26, %f326;
	fma.rn.f32 	%f328, %f300, %f30, %f327;
	fma.rn.f32 	%f329, %f305, %f34, %f328;
	fma.rn.f32 	%f330, %f306, %f38, %f329;
	fma.rn.f32 	%f331, %f307, %f42, %f330;
	fma.rn.f32 	%f332, %f308, %f46, %f331;
	fma.rn.f32 	%f333, %f313, %f50, %f332;
	fma.rn.f32 	%f334, %f314, %f54, %f333;
	fma.rn.f32 	%f335, %f315, %f58, %f334;
	fma.rn.f32 	%f336, %f316, %f62, %f335;
	fma.rn.f32 	%f337, %f289, %f3, 0f00000000;
	fma.rn.f32 	%f338, %f290, %f7, %f337;
	fma.rn.f32 	%f339, %f291, %f11, %f338;
	fma.rn.f32 	%f340, %f292, %f15, %f339;
	fma.rn.f32 	%f341, %f297, %f19, %f340;
	fma.rn.f32 	%f342, %f298, %f23, %f341;
	fma.rn.f32 	%f343, %f299, %f27, %f342;
	fma.rn.f32 	%f344, %f300, %f31, %f343;
	fma.rn.f32 	%f345, %f305, %f35, %f344;
	fma.rn.f32 	%f346, %f306, %f39, %f345;
	fma.rn.f32 	%f347, %f307, %f43, %f346;
	fma.rn.f32 	%f348, %f308, %f47, %f347;
	fma.rn.f32 	%f349, %f313, %f51, %f348;
	fma.rn.f32 	%f350, %f314, %f55, %f349;
	fma.rn.f32 	%f351, %f315, %f59, %f350;
	fma.rn.f32 	%f352, %f316, %f63, %f351;
	fma.rn.f32 	%f353, %f289, %f4, 0f00000000;
	fma.rn.f32 	%f354, %f290, %f8, %f353;
	fma.rn.f32 	%f355, %f291, %f12, %f354;
	fma.rn.f32 	%f356, %f292, %f16, %f355;
	fma.rn.f32 	%f357, %f297, %f20, %f356;
	fma.rn.f32 	%f358, %f298, %f24, %f357;
	fma.rn.f32 	%f359, %f299, %f28, %f358;
	fma.rn.f32 	%f360, %f300, %f32, %f359;
	fma.rn.f32 	%f361, %f305, %f36, %f360;
	fma.rn.f32 	%f362, %f306, %f40, %f361;
	fma.rn.f32 	%f363, %f307, %f44, %f362;
	fma.rn.f32 	%f364, %f308, %f48, %f363;
	fma.rn.f32 	%f365, %f313, %f52, %f364;
	fma.rn.f32 	%f366, %f314, %f56, %f365;
	fma.rn.f32 	%f367, %f315, %f60, %f366;
	fma.rn.f32 	%f368, %f316, %f64, %f367;
	st.local.v4.f32 	[%rd73+-32], {%f320, %f336, %f352, %f368};
	fma.rn.f32 	%f369, %f289, %f65, 0f00000000;
	fma.rn.f32 	%f370, %f290, %f69, %f369;
	fma.rn.f32 	%f371, %f291, %f73, %f370;
	fma.rn.f32 	%f372, %f292, %f77, %f371;
	fma.rn.f32 	%f373, %f297, %f81, %f372;
	fma.rn.f32 	%f374, %f298, %f85, %f373;
	fma.rn.f32 	%f375, %f299, %f89, %f374;
	fma.rn.f32 	%f376, %f300, %f93, %f375;
	fma.rn.f32 	%f377, %f305, %f97, %f376;
	fma.rn.f32 	%f378, %f306, %f101, %f377;
	fma.rn.f32 	%f379, %f307, %f105, %f378;
	fma.rn.f32 	%f380, %f308, %f109, %f379;
	fma.rn.f32 	%f381, %f313, %f113, %f380;
	fma.rn.f32 	%f382, %f314, %f117, %f381;
	fma.rn.f32 	%f383, %f315, %f121, %f382;
	fma.rn.f32 	%f384, %f316, %f125, %f383;
	fma.rn.f32 	%f385, %f289, %f66, 0f00000000;
	fma.rn.f32 	%f386, %f290, %f70, %f385;
	fma.rn.f32 	%f387, %f291, %f74, %f386;
	fma.rn.f32 	%f388, %f292, %f78, %f387;
	fma.rn.f32 	%f389, %f297, %f82, %f388;
	fma.rn.f32 	%f390, %f298, %f86, %f389;
	fma.rn.f32 	%f391, %f299, %f90, %f390;
	fma.rn.f32 	%f392, %f300, %f94, %f391;
	fma.rn.f32 	%f393, %f305, %f98, %f392;
	fma.rn.f32 	%f394, %f306, %f102, %f393;
	fma.rn.f32 	%f395, %f307, %f106, %f394;
	fma.rn.f32 	%f396, %f308, %f110, %f395;
	fma.rn.f32 	%f397, %f313, %f114, %f396;
	fma.rn.f32 	%f398, %f314, %f118, %f397;
	fma.rn.f32 	%f399, %f315, %f122, %f398;
	fma.rn.f32 	%f400, %f316, %f126, %f399;
	fma.rn.f32 	%f401, %f289, %f67, 0f00000000;
	fma.rn.f32 	%f402, %f290, %f71, %f401;
	fma.rn.f32 	%f403, %f291, %f75, %f402;
	fma.rn.f32 	%f404, %f292, %f79, %f403;
	fma.rn.f32 	%f405, %f297, %f83, %f404;
	fma.rn.f32 	%f406, %f298, %f87, %f405;
	fma.rn.f32 	%f407, %f299, %f91, %f406;
	fma.rn.f32 	%f408, %f300, %f95, %f407;
	fma.rn.f32 	%f409, %f305, %f99, %f408;
	fma.rn.f32 	%f410, %f306, %f103, %f409;
	fma.rn.f32 	%f411, %f307, %f107, %f410;
	fma.rn.f32 	%f412, %f308, %f111, %f411;
	fma.rn.f32 	%f413, %f313, %f115, %f412;
	fma.rn.f32 	%f414, %f314, %f119, %f413;
	fma.rn.f32 	%f415, %f315, %f123, %f414;
	fma.rn.f32 	%f416, %f316, %f127, %f415;
	fma.rn.f32 	%f417, %f289, %f68, 0f00000000;
	fma.rn.f32 	%f418, %f290, %f72, %f417;
	fma.rn.f32 	%f419, %f291, %f76, %f418;
	fma.rn.f32 	%f420, %f292, %f80, %f419;
	fma.rn.f32 	%f421, %f297, %f84, %f420;
	fma.rn.f32 	%f422, %f298, %f88, %f421;
	fma.rn.f32 	%f423, %f299, %f92, %f422;
	fma.rn.f32 	%f424, %f300, %f96, %f423;
	fma.rn.f32 	%f425, %f305, %f100, %f424;
	fma.rn.f32 	%f426, %f306, %f104, %f425;
	fma.rn.f32 	%f427, %f307, %f108, %f426;
	fma.rn.f32 	%f428, %f308, %f112, %f427;
	fma.rn.f32 	%f429, %f313, %f116, %f428;
	fma.rn.f32 	%f430, %f314, %f120, %f429;
	fma.rn.f32 	%f431, %f315, %f124, %f430;
	fma.rn.f32 	%f432, %f316, %f128, %f431;
	st.local.v4.f32 	[%rd73+-16], {%f384, %f400, %f416, %f432};
	fma.rn.f32 	%f433, %f289, %f129, 0f00000000;
	fma.rn.f32 	%f434, %f290, %f133, %f433;
	fma.rn.f32 	%f435, %f291, %f137, %f434;
	fma.rn.f32 	%f436, %f292, %f141, %f435;
	fma.rn.f32 	%f437, %f297, %f145, %f436;
	fma.rn.f32 	%f438, %f298, %f149, %f437;
	fma.rn.f32 	%f439, %f299, %f153, %f438;
	fma.rn.f32 	%f440, %f300, %f157, %f439;
	fma.rn.f32 	%f441, %f305, %f161, %f440;
	fma.rn.f32 	%f442, %f306, %f165, %f441;
	fma.rn.f32 	%f443, %f307, %f169, %f442;
	fma.rn.f32 	%f444, %f308, %f173, %f443;
	fma.rn.f32 	%f445, %f313, %f177, %f444;
	fma.rn.f32 	%f446, %f314, %f181, %f445;
	fma.rn.f32 	%f447, %f315, %f185, %f446;
	fma.rn.f32 	%f448, %f316, %f189, %f447;
	fma.rn.f32 	%f449, %f289, %f130, 0f00000000;
	fma.rn.f32 	%f450, %f290, %f134, %f449;
	fma.rn.f32 	%f451, %f291, %f138, %f450;
	fma.rn.f32 	%f452, %f292, %f142, %f451;
	fma.rn.f32 	%f453, %f297, %f146, %f452;
	fma.rn.f32 	%f454, %f298, %f150, %f453;
	fma.rn.f32 	%f455, %f299, %f154, %f454;
	fma.rn.f32 	%f456, %f300, %f158, %f455;
	fma.rn.f32 	%f457, %f305, %f162, %f456;
	fma.rn.f32 	%f458, %f306, %f166, %f457;
	fma.rn.f32 	%f459, %f307, %f170, %f458;
	fma.rn.f32 	%f460, %f308, %f174, %f459;
	fma.rn.f32 	%f461, %f313, %f178, %f460;
	fma.rn.f32 	%f462, %f314, %f182, %f461;
	fma.rn.f32 	%f463, %f315, %f186, %f462;
	fma.rn.f32 	%f464, %f316, %f190, %f463;
	fma.rn.f32 	%f465, %f289, %f131, 0f00000000;
	fma.rn.f32 	%f466, %f290, %f135, %f465;
	fma.rn.f32 	%f467, %f291, %f139, %f466;
	fma.rn.f32 	%f468, %f292, %f143, %f467;
	fma.rn.f32 	%f469, %f297, %f147, %f468;
	fma.rn.f32 	%f470, %f298, %f151, %f469;
	fma.rn.f32 	%f471, %f299, %f155, %f470;
	fma.rn.f32 	%f472, %f300, %f159, %f471;
	fma.rn.f32 	%f473, %f305, %f163, %f472;
	fma.rn.f32 	%f474, %f306, %f167, %f473;
	fma.rn.f32 	%f475, %f307, %f171, %f474;
	fma.rn.f32 	%f476, %f308, %f175, %f475;
	fma.rn.f32 	%f477, %f313, %f179, %f476;
	fma.rn.f32 	%f478, %f314, %f183, %f477;
	fma.rn.f32 	%f479, %f315, %f187, %f478;
	fma.rn.f32 	%f480, %f316, %f191, %f479;
	fma.rn.f32 	%f481, %f289, %f132, 0f00000000;
	fma.rn.f32 	%f482, %f290, %f136, %f481;
	fma.rn.f32 	%f483, %f291, %f140, %f482;
	fma.rn.f32 	%f484, %f292, %f144, %f483;
	fma.rn.f32 	%f485, %f297, %f148, %f484;
	fma.rn.f32 	%f486, %f298, %f152, %f485;
	fma.rn.f32 	%f487, %f299, %f156, %f486;
	fma.rn.f32 	%f488, %f300, %f160, %f487;
	fma.rn.f32 	%f489, %f305, %f164, %f488;
	fma.rn.f32 	%f490, %f306, %f168, %f489;
	fma.rn.f32 	%f491, %f307, %f172, %f490;
	fma.rn.f32 	%f492, %f308, %f176, %f491;
	fma.rn.f32 	%f493, %f313, %f180, %f492;
	fma.rn.f32 	%f494, %f314, %f184, %f493;
	fma.rn.f32 	%f495, %f315, %f188, %f494;
	fma.rn.f32 	%f496, %f316, %f192, %f495;
	st.local.v4.f32 	[%rd73], {%f448, %f464, %f480, %f496};
	fma.rn.f32 	%f497, %f289, %f193, 0f00000000;
	fma.rn.f32 	%f498, %f290, %f197, %f497;
	fma.rn.f32 	%f499, %f291, %f201, %f498;
	fma.rn.f32 	%f500, %f292, %f205, %f499;
	fma.rn.f32 	%f501, %f297, %f209, %f500;
	fma.rn.f32 	%f502, %f298, %f213, %f501;
	fma.rn.f32 	%f503, %f299, %f217, %f502;
	fma.rn.f32 	%f504, %f300, %f221, %f503;
	fma.rn.f32 	%f505, %f305, %f225, %f504;
	fma.rn.f32 	%f506, %f306, %f229, %f505;
	fma.rn.f32 	%f507, %f307, %f233, %f506;
	fma.rn.f32 	%f508, %f308, %f237, %f507;
	fma.rn.f32 	%f509, %f313, %f241, %f508;
	fma.rn.f32 	%f510, %f314, %f245, %f509;
	fma.rn.f32 	%f511, %f315, %f249, %f510;
	fma.rn.f32 	%f512, %f316, %f253, %f511;
	fma.rn.f32 	%f513, %f289, %f194, 0f00000000;
	fma.rn.f32 	%f514, %f290, %f198, %f513;
	fma.rn.f32 	%f515, %f291, %f202, %f514;
	fma.rn.f32 	%f516, %f292, %f206, %f515;
	fma.rn.f32 	%f517, %f297, %f210, %f516;
	fma.rn.f32 	%f518, %f298, %f214, %f517;
	fma.rn.f32 	%f519, %f299, %f218, %f518;
	fma.rn.f32 	%f520, %f300, %f222, %f519;
	fma.rn.f32 	%f521, %f305, %f226, %f520;
	fma.rn.f32 	%f522, %f306, %f230, %f521;
	fma.rn.f32 	%f523, %f307, %f234, %f522;
	fma.rn.f32 	%f524, %f308, %f238, %f523;
	fma.rn.f32 	%f525, %f313, %f242, %f524;
	fma.rn.f32 	%f526, %f314, %f246, %f525;
	fma.rn.f32 	%f527, %f315, %f250, %f526;
	fma.rn.f32 	%f528, %f316, %f254, %f527;
	fma.rn.f32 	%f529, %f289, %f195, 0f00000000;
	fma.rn.f32 	%f530, %f290, %f199, %f529;
	fma.rn.f32 	%f531, %f291, %f203, %f530;
	fma.rn.f32 	%f532, %f292, %f207, %f531;
	fma.rn.f32 	%f533, %f297, %f211, %f532;
	fma.rn.f32 	%f534, %f298, %f215, %f533;
	fma.rn.f32 	%f535, %f299, %f219, %f534;
	fma.rn.f32 	%f536, %f300, %f223, %f535;
	fma.rn.f32 	%f537, %f305, %f227, %f536;
	fma.rn.f32 	%f538, %f306, %f231, %f537;
	fma.rn.f32 	%f539, %f307, %f235, %f538;
	fma.rn.f32 	%f540, %f308, %f239, %f539;
	fma.rn.f32 	%f541, %f313, %f243, %f540;
	fma.rn.f32 	%f542, %f314, %f247, %f541;
	fma.rn.f32 	%f543, %f315, %f251, %f542;
	fma.rn.f32 	%f544, %f316, %f255, %f543;
	fma.rn.f32 	%f545, %f289, %f196, 0f00000000;
	fma.rn.f32 	%f546, %f290, %f200, %f545;
	fma.rn.f32 	%f547, %f291, %f204, %f546;
	fma.rn.f32 	%f548, %f292, %f208, %f547;
	fma.rn.f32 	%f549, %f297, %f212, %f548;
	fma.rn.f32 	%f550, %f298, %f216, %f549;
	fma.rn.f32 	%f551, %f299, %f220, %f550;
	fma.rn.f32 	%f552, %f300, %f224, %f551;
	fma.rn.f32 	%f553, %f305, %f228, %f552;
	fma.rn.f32 	%f554, %f306, %f232, %f553;
	fma.rn.f32 	%f555, %f307, %f236, %f554;
	fma.rn.f32 	%f556, %f308, %f240, %f555;
	fma.rn.f32 	%f557, %f313, %f244, %f556;
	fma.rn.f32 	%f558, %f314, %f248, %f557;
	fma.rn.f32 	%f559, %f315, %f252, %f558;
	fma.rn.f32 	%f560, %f316, %f256, %f559;
	st.local.v4.f32 	[%rd73+16], {%f512, %f528, %f544, %f560};
	add.s32 	%r173, %r173, 1;
	add.s64 	%rd73, %rd73, 64;
	add.s64 	%rd72, %rd72, 64;
	setp.ne.s32 	%p50, %r173, 16;
	@%p50 bra 	$L__BB0_35;
	ld.param.u32 	%r135, [_Z20matrixMultiplicationPfS_S_iiiiii_param_8];
	mov.u32 	%r101, %ctaid.y;
	shl.b32 	%r174, %r101, 4;
	mul.lo.s32 	%r102, %r101, %r135;
	shl.b32 	%r176, %r102, 4;
	mov.u32 	%r103, %ctaid.x;
	shl.b32 	%r80, %r103, 4;
	add.s32 	%r175, %r176, %r80;
	mov.b32 	%r177, 0;
$L__BB0_37:
	ld.param.u32 	%r136, [_Z20matrixMultiplicationPfS_S_iiiiii_param_8];
	ld.param.u32 	%r119, [_Z20matrixMultiplicationPfS_S_iiiiii_param_7];
	ld.param.u64 	%rd69, [_Z20matrixMultiplicationPfS_S_iiiiii_param_2];
	cvta.to.global.u64 	%rd16, %rd69;
	setp.ge.s32 	%p51, %r80, %r136;
	setp.ge.s32 	%p52, %r174, %r119;
	or.pred  	%p53, %p52, %p51;
	@%p53 bra 	$L__BB0_39;
	ld.local.f32 	%f561, [%rd74+-32];
	mul.wide.s32 	%rd63, %r175, 4;
	add.s64 	%rd64, %rd16, %rd63;
	st.global.f32 	[%rd64], %f561;
$L__BB0_39:
	ld.param.u32 	%r137, [_Z20matrixMultiplicationPfS_S_iiiiii_param_8];
	ld.param.u32 	%r120, [_Z20matrixMultiplicationPfS_S_iiiiii_param_7];
	setp.ge.s32 	%p54, %r174, %r120;
	add.s32 	%r104, %r80, 1;
	setp.ge.s32 	%p55, %r104, %r137;
	cvt.s64.s32 	%rd65, %r176;
	cvt.s64.s32 	%rd66, %r80;
	add.s64 	%rd67, %rd66, %rd65;
	shl.b64 	%rd68, %rd67, 2;
	add.s64 	%rd17, %rd16, %rd68;
	or.pred  	%p56, %p54, %p55;
	@%p56 bra 	$L__BB0_41;
	ld.local.f32 	%f562, [%rd74+-28];
	st.global.f32 	[%rd17+4], %f562;
$L__BB0_41:
	ld.param.u32 	%r138, [_Z20matrixMultiplicationPfS_S_iiiiii_param_8];
	ld.param.u32 	%r121, [_Z20matrixMultiplicationPfS_S_iiiiii_param_7];
	setp.ge.s32 	%p57, %r174, %r121;
	add.s32 	%r105, %r80, 2;
	setp.ge.s32 	%p58, %r105, %r138;
	or.pred  	%p59, %p57, %p58;
	@%p59 bra 	$L__BB0_43;
	ld.local.f32 	%f563, [%rd74+-24];
	st.global.f32 	[%rd17+8], %f563;
$L__BB0_43:
	ld.param.u32 	%r139, [_Z20matrixMultiplicationPfS_S_iiiiii_param_8];
	ld.param.u32 	%r122, [_Z20matrixMultiplicationPfS_S_iiiiii_param_7];
	setp.ge.s32 	%p60, %r174, %r122;
	add.s32 	%r106, %r80, 3;
	setp.ge.s32 	%p61, %r106, %r139;
	or.pred  	%p62, %p60, %p61;
	@%p62 bra 	$L__BB0_45;
	ld.local.f32 	%f564, [%rd74+-20];
	st.global.f32 	[%rd17+12], %f564;
$L__BB0_45:
	ld.param.u32 	%r140, [_Z20matrixMultiplicationPfS_S_iiiiii_param_8];
	ld.param.u32 	%r123, [_Z20matrixMultiplicationPfS_S_iiiiii_param_7];
	setp.ge.s32 	%p63, %r174, %r123;
	add.s32 	%r107, %r80, 4;
	setp.ge.s32 	%p64, %r107, %r140;
	or.pred  	%p65, %p63, %p64;
	@%p65 bra 	$L__BB0_47;
	ld.local.f32 	%f565, [%rd74+-16];
	st.global.f32 	[%rd17+16], %f565;
$L__BB0_47:
	ld.param.u32 	%r141, [_Z20matrixMultiplicationPfS_S_iiiiii_param_8];
	ld.param.u32 	%r124, [_Z20matrixMultiplicationPfS_S_iiiiii_param_7];
	setp.ge.s32 	%p66, %r174, %r124;
	add.s32 	%r108, %r80, 5;
	setp.ge.s32 	%p67, %r108, %r141;
	or.pred  	%p68, %p66, %p67;
	@%p68 bra 	$L__BB0_49;
	ld.local.f32 	%f566, [%rd74+-12];
	st.global.f32 	[%rd17+20], %f566;
$L__BB0_49:
	ld.param.u32 	%r142, [_Z20matrixMultiplicationPfS_S_iiiiii_param_8];
	ld.param.u32 	%r125, [_Z20matrixMultiplicationPfS_S_iiiiii_param_7];
	setp.ge.s32 	%p69, %r174, %r125;
	add.s32 	%r109, %r80, 6;
	setp.ge.s32 	%p70, %r109, %r142;
	or.pred  	%p71, %p69, %p70;
	@%p71 bra 	$L__BB0_51;
	ld.local.f32 	%f567, [%rd74+-8];
	st.global.f32 	[%rd17+24], %f567;
$L__BB0_51:
	ld.param.u32 	%r143, [_Z20matrixMultiplicationPfS_S_iiiiii_param_8];
	ld.param.u32 	%r126, [_Z20matrixMultiplicationPfS_S_iiiiii_param_7];
	setp.ge.s32 	%p72, %r174, %r126;
	add.s32 	%r110, %r80, 7;
	setp.ge.s32 	%p73, %r110, %r143;
	or.pred  	%p74, %p72, %p73;
	@%p74 bra 	$L__BB0_53;
	ld.local.f32 	%f568, [%rd74+-4];
	st.global.f32 	[%rd17+28], %f568;
$L__BB0_53:
	ld.param.u32 	%r144, [_Z20matrixMultiplicationPfS_S_iiiiii_param_8];
	ld.param.u32 	%r127, [_Z20matrixMultiplicationPfS_S_iiiiii_param_7];
	setp.ge.s32 	%p75, %r174, %r127;
	add.s32 	%r111, %r80, 8;
	setp.ge.s32 	%p76, %r111, %r144;
	or.pred  	%p77, %p75, %p76;
	@%p77 bra 	$L__BB0_55;
	ld.local.f32 	%f569, [%rd74];
	st.global.f32 	[%rd17+32], %f569;
$L__BB0_55:
	ld.param.u32 	%r145, [_Z20matrixMultiplicationPfS_S_iiiiii_param_8];
	ld.param.u32 	%r128, [_Z20matrixMultiplicationPfS_S_iiiiii_param_7];
	setp.ge.s32 	%p78, %r174, %r128;
	add.s32 	%r112, %r80, 9;
	setp.ge.s32 	%p79, %r112, %r145;
	or.pred  	%p80, %p78, %p79;
	@%p80 bra 	$L__BB0_57;
	ld.local.f32 	%f570, [%rd74+4];
	st.global.f32 	[%rd17+36], %f570;
$L__BB0_57:
	ld.param.u32 	%r146, [_Z20matrixMultiplicationPfS_S_iiiiii_param_8];
	ld.param.u32 	%r129, [_Z20matrixMultiplicationPfS_S_iiiiii_param_7];
	setp.ge.s32 	%p81, %r174, %r129;
	add.s32 	%r113, %r80, 10;
	setp.ge.s32 	%p82, %r113, %r146;
	or.pred  	%p83, %p81, %p82;
	@%p83 bra 	$L__BB0_59;
	ld.local.f32 	%f571, [%rd74+8];
	st.global.f32 	[%rd17+40], %f571;
$L__BB0_59:
	ld.param.u32 	%r147, [_Z20matrixMultiplicationPfS_S_iiiiii_param_8];
	ld.param.u32 	%r130, [_Z20matrixMultiplicationPfS_S_iiiiii_param_7];
	setp.ge.s32 	%p84, %r174, %r130;
	add.s32 	%r114, %r80, 11;
	setp.ge.s32 	%p85, %r114, %r147;
	or.pred  	%p86, %p84, %p85;
	@%p86 bra 	$L__BB0_61;
	ld.local.f32 	%f572, [%rd74+12];
	st.global.f32 	[%rd17+44], %f572;
$L__BB0_61:
	ld.param.u32 	%r148, [_Z20matrixMultiplicationPfS_S_iiiiii_param_8];
	ld.param.u32 	%r131, [_Z20matrixMultiplicationPfS_S_iiiiii_param_7];
	setp.ge.s32 	%p87, %r174, %r131;
	add.s32 	%r115, %r80, 12;
	setp.ge.s32 	%p88, %r115, %r148;
	or.pred  	%p89, %p87, %p88;
	@%p89 bra 	$L__BB0_63;
	ld.local.f32 	%f573, [%rd74+16];
	st.global.f32 	[%rd17+48], %f573;
$L__BB0_63:
	ld.param.u32 	%r149, [_Z20matrixMultiplicationPfS_S_iiiiii_param_8];
	ld.param.u32 	%r132, [_Z20matrixMultiplicationPfS_S_iiiiii_param_7];
	setp.ge.s32 	%p90, %r174, %r132;
	add.s32 	%r116, %r80, 13;
	setp.ge.s32 	%p91, %r116, %r149;
	or.pred  	%p92, %p90, %p91;
	@%p92 bra 	$L__BB0_65;
	ld.local.f32 	%f574, [%rd74+20];
	st.global.f32 	[%rd17+52], %f574;
$L__BB0_65:
	ld.param.u32 	%r150, [_Z20matrixMultiplicationPfS_S_iiiiii_param_8];
	ld.param.u32 	%r133, [_Z20matrixMultiplicationPfS_S_iiiiii_param_7];
	setp.ge.s32 	%p93, %r174, %r133;
	add.s32 	%r117, %r80, 14;
	setp.ge.s32 	%p94, %r117, %r150;
	or.pred  	%p95, %p93, %p94;
	@%p95 bra 	$L__BB0_67;
	ld.local.f32 	%f575, [%rd74+24];
	st.global.f32 	[%rd17+56], %f575;
$L__BB0_67:
	ld.param.u32 	%r151, [_Z20matrixMultiplicationPfS_S_iiiiii_param_8];
	ld.param.u32 	%r134, [_Z20matrixMultiplicationPfS_S_iiiiii_param_7];
	setp.ge.s32 	%p96, %r174, %r134;
	add.s32 	%r118, %r80, 15;
	setp.ge.s32 	%p97, %r118, %r151;
	or.pred  	%p98, %p96, %p97;
	@%p98 bra 	$L__BB0_69;
	ld.local.f32 	%f576, [%rd74+28];
	st.global.f32 	[%rd17+60], %f576;
$L__BB0_69:
	ld.param.u32 	%r152, [_Z20matrixMultiplicationPfS_S_iiiiii_param_8];
	add.s32 	%r177, %r177, 1;
	add.s32 	%r176, %r176, %r152;
	add.s32 	%r175, %r175, %r152;
	add.s32 	%r174, %r174, 1;
	add.s64 	%rd74, %rd74, 64;
	setp.ne.s32 	%p99, %r177, 16;
	@%p99 bra 	$L__BB0_37;
	ret;

}


// ===== COMPILED SASS (sm_100) =====

	.target	sm_100

	.elftype	@"ET_EXEC"


//--------------------- .note.nv.tkinfo           --------------------------
	.section	.note.nv.tkinfo,"",@"SHT_NOTE"
	.sectionflags	@"SHF_NOTE_NV_TKINFO"
	.tkinfo
        /*0018*/ 	.word	0x00000002
        /*0030*/ 	.string	""
        /*0030*/ 	.string	"ptxas"
        /*0030*/ 	.string	"Cuda compilation tools, release 13.0, V13.0.88"
        /*0030*/ 	.string	"Build cuda_13.0.r13.0/compiler.36424714_0"
        /*0030*/ 	.string	"-arch sm_100 -m 64 "



//--------------------- .note.nv.cuinfo           --------------------------
	.section	.note.nv.cuinfo,"",@"SHT_NOTE"
	.sectionflags	@"SHF_NOTE_NV_CUINFO"
        /*0018*/ 	.short	0x0002
        /*001a*/ 	.short	0x0064
        /*001c*/ 	.short	0x0082
	.zero		2


//--------------------- .nv.info                  --------------------------
	.section	.nv.info,"",@"SHT_CUDA_INFO"
	.align	4


	//----- nvinfo : EIATTR_REGCOUNT
	.align		4
        /*0000*/ 	.byte	0x04, 0x2f
        /*0002*/ 	.short	(.L_1 - .L_0)
	.align		4
.L_0:
        /*0004*/ 	.word	index@(_Z20matrixMultiplicationPfS_S_iiiiii)
        /*0008*/ 	.word	0x000000ff


	//----- nvinfo : EIATTR_FRAME_SIZE
	.align		4
.L_1:
        /*000c*/ 	.byte	0x04, 0x11
        /*000e*/ 	.short	(.L_3 - .L_2)
	.align		4
.L_2:
        /*0010*/ 	.word	index@(_Z20matrixMultiplicationPfS_S_iiiiii)
        /*0014*/ 	.word	0x00000850


	//----- nvinfo : EIATTR_MIN_STACK_SIZE
	.align		4
.L_3:
        /*0018*/ 	.byte	0x04, 0x12
        /*001a*/ 	.short	(.L_5 - .L_4)
	.align		4
.L_4:
        /*001c*/ 	.word	index@(_Z20matrixMultiplicationPfS_S_iiiiii)
        /*0020*/ 	.word	0x00000850
.L_5:


//--------------------- .nv.compat                --------------------------
	.section	.nv.compat,"",@"SHT_CUDA_COMPAT_INFO"
	.align	4
        /*0000*/ 	.byte	0x02, 0x09, 0x00, 0x00, 0x02, 0x02, 0x01, 0x00, 0x02, 0x05, 0x05, 0x00, 0x03, 0x07, 0x01, 0x01
        /*0010*/ 	.byte	0x02, 0x03, 0x00, 0x00, 0x02, 0x06, 0x01, 0x00, 0x04, 0x0b, 0x08, 0x00, 0x09, 0x00, 0x00, 0x00
        /*0020*/ 	.byte	0x00, 0x00, 0x00, 0x00


//--------------------- .nv.info._Z20matrixMultiplicationPfS_S_iiiiii --------------------------
	.section	.nv.info._Z20matrixMultiplicationPfS_S_iiiiii,"",@"SHT_CUDA_INFO"
	.sectionflags	@""
	.align	4


	//----- nvinfo : EIATTR_CUDA_API_VERSION
	.align		4
        /*0000*/ 	.byte	0x04, 0x37
        /*0002*/ 	.short	(.L_7 - .L_6)
.L_6:
        /*0004*/ 	.word	0x00000082


	//----- nvinfo : EIATTR_KPARAM_INFO
	.align		4
.L_7:
        /*0008*/ 	.byte	0x04, 0x17
        /*000a*/ 	.short	(.L_9 - .L_8)
.L_8:
        /*000c*/ 	.word	0x00000000
        /*0010*/ 	.short	0x0008
        /*0012*/ 	.short	0x002c
        /*0014*/ 	.byte	0x00, 0xf0, 0x11, 0x00


	//----- nvinfo : EIATTR_KPARAM_INFO
	.align		4
.L_9:
        /*0018*/ 	.byte	0x04, 0x17
        /*001a*/ 	.short	(.L_11 - .L_10)
.L_10:
        /*001c*/ 	.word	0x00000000
        /*0020*/ 	.short	0x0007
        /*0022*/ 	.short	0x0028
        /*0024*/ 	.byte	0x00, 0xf0, 0x11, 0x00


	//----- nvinfo : EIATTR_KPARAM_INFO
	.align		4
.L_11:
        /*0028*/ 	.byte	0x04, 0x17
        /*002a*/ 	.short	(.L_13 - .L_12)
.L_12:
        /*002c*/ 	.word	0x00000000
        /*0030*/ 	.short	0x0006
        /*0032*/ 	.short	0x0024
        /*0034*/ 	.byte	0x00, 0xf0, 0x11, 0x00


	//----- nvinfo : EIATTR_KPARAM_INFO
	.align		4
.L_13:
        /*0038*/ 	.byte	0x04, 0x17
        /*003a*/ 	.short	(.L_15 - .L_14)
.L_14:
        /*003c*/ 	.word	0x00000000
        /*0040*/ 	.short	0x0005
        /*0042*/ 	.short	0x0020
        /*0044*/ 	.byte	0x00, 0xf0, 0x11, 0x00


	//----- nvinfo : EIATTR_KPARAM_INFO
	.align		4
.L_15:
        /*0048*/ 	.byte	0x04, 0x17
        /*004a*/ 	.short	(.L_17 - .L_16)
.L_16:
        /*004c*/ 	.word	0x00000000
        /*0050*/ 	.short	0x0004
        /*0052*/ 	.short	0x001c
        /*0054*/ 	.byte	0x00, 0xf0, 0x11, 0x00


	//----- nvinfo : EIATTR_KPARAM_INFO
	.align		4
.L_17:
        /*0058*/ 	.byte	0x04, 0x17
        /*005a*/ 	.short	(.L_19 - .L_18)
.L_18:
        /*005c*/ 	.word	0x00000000
        /*0060*/ 	.short	0x0003
        /*0062*/ 	.short	0x0018
        /*0064*/ 	.byte	0x00, 0xf0, 0x11, 0x00


	//----- nvinfo : EIATTR_KPARAM_INFO
	.align		4
.L_19:
        /*0068*/ 	.byte	0x04, 0x17
        /*006a*/ 	.short	(.L_21 - .L_20)
.L_20:
        /*006c*/ 	.word	0x00000000
        /*0070*/ 	.short	0x0002
        /*0072*/ 	.short	0x0010
        /*0074*/ 	.byte	0x00, 0xf5, 0x21, 0x00


	//----- nvinfo : EIATTR_KPARAM_INFO
	.align		4
.L_21:
        /*0078*/ 	.byte	0x04, 0x17
        /*007a*/ 	.short	(.L_23 - .L_22)
.L_22:
        /*007c*/ 	.word	0x00000000
        /*0080*/ 	.short	0x0001
        /*0082*/ 	.short	0x0008
        /*0084*/ 	.byte	0x00, 0xf5, 0x21, 0x00


	//----- nvinfo : EIATTR_KPARAM_INFO
	.align		4
.L_23:
        /*0088*/ 	.byte	0x04, 0x17
        /*008a*/ 	.short	(.L_25 - .L_24)
.L_24:
        /*008c*/ 	.word	0x00000000
        /*0090*/ 	.short	0x0000
        /*0092*/ 	.short	0x0000
        /*0094*/ 	.byte	0x00, 0xf5, 0x21, 0x00


	//----- nvinfo : EIATTR_SPARSE_MMA_MASK
	.align		4
.L_25:
        /*0098*/ 	.byte	0x03, 0x50
        /*009a*/ 	.short	0x0000


	//----- nvinfo : EIATTR_MAXREG_COUNT
	.align		4
        /*009c*/ 	.byte	0x03, 0x1b
        /*009e*/ 	.short	0x00ff


	//----- nvinfo : EIATTR_ANNOTATIONS
	.align		4
        /*00a0*/ 	.byte	0x04, 0x55
        /*00a2*/ 	.short	(.L_27 - .L_26)


	//   ....[0]....
.L_26:
        /*00a4*/ 	.word	0x00000001
        /*00a8*/ 	.byte	0x00, 0x12, 0x00, 0x00, 0x01, 0x00, 0x00, 0x00, 0x10, 0x12, 0x00, 0x00, 0x01, 0x00, 0x00, 0x00
        /* <DEDUP_REMOVED lines=12> */
        /*0178*/ 	.byte	0xa0, 0x15, 0x00, 0x00, 0x01, 0x00, 0x00, 0x00, 0xd0, 0x15, 0x00, 0x00


	//----- nvinfo : EIATTR_MERCURY_ISA_VERSION
	.align		4
.L_27:
        /*0184*/ 	.byte	0x03, 0x5f
        /*0186*/ 	.short	0x0101


	//----- nvinfo : EIATTR_VRC_CTA_INIT_COUNT
	.align		4
        /*0188*/ 	.byte	0x02, 0x4a
	.zero		1
	.zero		1


	//----- nvinfo : EIATTR_EXIT_INSTR_OFFSETS
	.align		4
        /*018c*/ 	.byte	0x04, 0x1c
        /*018e*/ 	.short	(.L_29 - .L_28)


	//   ....[0]....
.L_28:
        /*0190*/ 	.word	0x00002c90


	//----- nvinfo : EIATTR_CBANK_PARAM_SIZE
	.align		4
.L_29:
        /*0194*/ 	.byte	0x03, 0x19
        /*0196*/ 	.short	0x0030


	//----- nvinfo : EIATTR_PARAM_CBANK
	.align		4
        /*0198*/ 	.byte	0x04, 0x0a
        /*019a*/ 	.short	(.L_31 - .L_30)
	.align		4
.L_30:
        /*019c*/ 	.word	index@(.nv.constant0._Z20matrixMultiplicationPfS_S_iiiiii)
        /*01a0*/ 	.short	0x0380
        /*01a2*/ 	.short	0x0030


	//----- nvinfo : EIATTR_SW_WAR
	.align		4
.L_31:
        /*01a4*/ 	.byte	0x04, 0x36
        /*01a6*/ 	.short	(.L_33 - .L_32)
.L_32:
        /*01a8*/ 	.word	0x00000008
.L_33:


//--------------------- .nv.callgraph             --------------------------
	.section	.nv.callgraph,"",@"SHT_CUDA_CALLGRAPH"
	.align	4
	.sectionentsize	8
	.align		4
        /*0000*/ 	.word	0x00000000
	.align		4
        /*0004*/ 	.word	0xffffffff
	.align		4
        /*0008*/ 	.word	0x00000000
	.align		4
        /*000c*/ 	.word	0xfffffffe
	.align		4
        /*0010*/ 	.word	0x00000000
	.align		4
        /*0014*/ 	.word	0xfffffffd
	.align		4
        /*0018*/ 	.word	0x00000000
	.align		4
        /*001c*/ 	.word	0xfffffffc


//--------------------- .text._Z20matrixMultiplicationPfS_S_iiiiii --------------------------
	.section	.text._Z20matrixMultiplicationPfS_S_iiiiii,"ax",@progbits
	.align	128
        .global         _Z20matrixMultiplicationPfS_S_iiiiii
        .type           _Z20matrixMultiplicationPfS_S_iiiiii,@function
        .size           _Z20matrixMultiplicationPfS_S_iiiiii,(.L_x_4 - _Z20matrixMultiplicationPfS_S_iiiiii)
        .other          _Z20matrixMultiplicationPfS_S_iiiiii,@"STO_CUDA_ENTRY STV_DEFAULT"
_Z20matrixMultiplicationPfS_S_iiiiii:
.text._Z20matrixMultiplicationPfS_S_iiiiii:
[----:B------:R-:W0:Y:S01]  /*0000*/  LDC R1, c[0x0][0x37c] ;  /* 0x0000df00ff017b82 */ /* 0x000e220000000800 */
[----:B------:R-:W1:Y:S07]  /*0010*/  S2R R0, SR_CTAID.X ;  /* 0x0000000000007919 */ /* 0x000e6e0000002500 */
[----:B------:R-:W2:Y:S01]  /*0020*/  S2UR UR5, SR_CTAID.Y ;  /* 0x00000000000579c3 */ /* 0x000ea20000002600 */
[----:B0-----:R-:W-:Y:S01]  /*0030*/  IADD3 R1, PT, PT, R1, -0x850, RZ ;  /* 0xfffff7b001017810 */ /* 0x001fe20007ffe0ff */
[----:B------:R-:W0:Y:S03]  /*0040*/  LDCU.64 UR24, c[0x0][0x358] ;  /* 0x00006b00ff1877ac */ /* 0x000e260008000a00 */
[----:B------:R-:W-:Y:S01]  /*0050*/  R2UR UR7, R1 ;  /* 0x00000000010772ca */ /* 0x000fe200000e0000 */
[----:B------:R-:W-:-:S02]  /*0060*/  UMOV UR4, URZ ;  /* 0x000000ff00047c82 */ /* 0x000fc40008000000 */
[----:B------:R-:W3:Y:S08]  /*0070*/  LDC R20, c[0x0][0x3a4] ;  /* 0x0000e900ff147b82 */ /* 0x000ef00000000800 */
[----:B------:R-:W4:Y:S02]  /*0080*/  LDC R8, c[0x0][0x39c] ;  /* 0x0000e700ff087b82 */ /* 0x000f240000000800 */
[----:B------:R-:W-:-:S02]  /*0090*/  UIADD3 UR8, UPT, UPT, UR7, 0x20, URZ ;  /* 0x0000002007087890 */ /* 0x000fc4000fffe0ff */
[----:B------:R-:W-:Y:S02]  /*00a0*/  UIADD3 UR7, UPT, UPT, UR7, 0x420, URZ ;  /* 0x0000042007077890 */ /* 0x000fe4000fffe0ff */
[----:B--2---:R-:W-:-:S05]  /*00b0*/  USHF.L.U32 UR9, UR5, 0x4, URZ ;  /* 0x0000000405097899 */ /* 0x004fca00080006ff */
[----:B------:R-:W-:Y:S01]  /*00c0*/  UMOV UR6, UR7 ;  /* 0x0000000700067c82 */ /* 0x000fe20008000000 */
[----:B------:R-:W-:Y:S02]  /*00d0*/  MOV R12, UR9 ;  /* 0x00000009000c7c02 */ /* 0x000fe40008000f00 */
[----:B-1----:R-:W-:-:S04]  /*00e0*/  SHF.L.U32 R0, R0, 0x4, RZ ;  /* 0x0000000400007819 */ /* 0x002fc800000006ff */
[C---:B------:R-:W-:Y:S01]  /*00f0*/  IADD3 R2, PT, PT, R0.reuse, 0x1, RZ ;  /* 0x0000000100027810 */ /* 0x040fe20007ffe0ff */
[CC--:B---3--:R-:W-:Y:S01]  /*0100*/  IMAD R17, R0.reuse, R20.reuse, UR9 ;  /* 0x0000000900117e24 */ /* 0x0c8fe2000f8e0214 */
[----:B------:R-:W-:Y:S02]  /*0110*/  IADD3 R3, PT, PT, R0, 0x2, RZ ;  /* 0x0000000200037810 */ /* 0x000fe40007ffe0ff */
[-C--:B------:R-:W-:Y:S01]  /*0120*/  ISETP.GE.AND P1, PT, R2, R20.reuse, PT ;  /* 0x000000140200720c */ /* 0x080fe20003f26270 */
[----:B----4-:R-:W-:Y:S01]  /*0130*/  IMAD R8, R8, UR5, RZ ;  /* 0x0000000508087c24 */ /* 0x010fe2000f8e02ff */
[-C--:B------:R-:W-:Y:S01]  /*0140*/  IADD3 R19, PT, PT, R17, R20.reuse, RZ ;  /* 0x0000001411137210 */ /* 0x080fe20007ffe0ff */
[----:B------:R-:W-:Y:S01]  /*0150*/  UMOV UR5, UR8 ;  /* 0x0000000800057c82 */ /* 0x000fe20008000000 */
[-C--:B------:R-:W-:Y:S02]  /*0160*/  ISETP.GE.AND P0, PT, R3, R20.reuse, PT ;  /* 0x000000140300720c */ /* 0x080fe40003f06270 */
[----:B------:R-:W-:-:S02]  /*0170*/  IADD3 R21, PT, PT, R19, R20, RZ ;  /* 0x0000001413157210 */ /* 0x000fc40007ffe0ff */
[C---:B------:R-:W-:Y:S02]  /*0180*/  IADD3 R2, PT, PT, R0.reuse, 0x3, RZ ;  /* 0x0000000300027810 */ /* 0x040fe40007ffe0ff */
[-C--:B------:R-:W-:Y:S02]  /*0190*/  IADD3 R23, PT, PT, R21, R20.reuse, RZ ;  /* 0x0000001415177210 */ /* 0x080fe40007ffe0ff */
[C---:B------:R-:W-:Y:S02]  /*01a0*/  IADD3 R3, PT, PT, R0.reuse, 0x4, RZ ;  /* 0x0000000400037810 */ /* 0x040fe40007ffe0ff */
[-C--:B------:R-:W-:Y:S02]  /*01b0*/  IADD3 R25, PT, PT, R23, R20.reuse, RZ ;  /* 0x0000001417197210 */ /* 0x080fe40007ffe0ff */
[----:B------:R-:W-:Y:S02]  /*01c0*/  IADD3 R4, PT, PT, R0, 0x5, RZ ;  /* 0x0000000500047810 */ /* 0x000fe40007ffe0ff */
[----:B------:R-:W-:-:S02]  /*01d0*/  IADD3 R27, PT, PT, R25, R20, RZ ;  /* 0x00000014191b7210 */ /* 0x000fc40007ffe0ff */
[----:B------:R-:W-:Y:S02]  /*01e0*/  P2R R22, PR, RZ, 0x2 ;  /* 0x00000002ff167803 */ /* 0x000fe40000000000 */
[-C--:B------:R-:W-:Y:S02]  /*01f0*/  IADD3 R29, PT, PT, R27, R20.reuse, RZ ;  /* 0x000000141b1d7210 */ /* 0x080fe40007ffe0ff */
[----:B------:R-:W-:Y:S02]  /*0200*/  P2R R24, PR, RZ, 0x1 ;  /* 0x00000001ff187803 */ /* 0x000fe40000000000 */
[-C--:B------:R-:W-:Y:S02]  /*0210*/  IADD3 R31, PT, PT, R29, R20.reuse, RZ ;  /* 0x000000141d1f7210 */ /* 0x080fe40007ffe0ff */
[-C--:B------:R-:W-:Y:S02]  /*0220*/  ISETP.GE.AND P2, PT, R2, R20.reuse, PT ;  /* 0x000000140200720c */ /* 0x080fe40003f46270 */
[----:B------:R-:W-:-:S02]  /*0230*/  IADD3 R33, PT, PT, R31, R20, RZ ;  /* 0x000000141f217210 */ /* 0x000fc40007ffe0ff */
[-C--:B------:R-:W-:Y:S02]  /*0240*/  ISETP.GE.AND P1, PT, R3, R20.reuse, PT ;  /* 0x000000140300720c */ /* 0x080fe40003f26270 */
[-C--:B------:R-:W-:Y:S02]  /*0250*/  IADD3 R35, PT, PT, R33, R20.reuse, RZ ;  /* 0x0000001421237210 */ /* 0x080fe40007ffe0ff */
[-C--:B------:R-:W-:Y:S02]  /*0260*/  ISETP.GE.AND P0, PT, R4, R20.reuse, PT ;  /* 0x000000140400720c */ /* 0x080fe40003f06270 */
[----:B------:R-:W-:Y:S02]  /*0270*/  IADD3 R37, PT, PT, R35, R20, RZ ;  /* 0x0000001423257210 */ /* 0x000fe40007ffe0ff */
[C---:B------:R-:W-:Y:S02]  /*0280*/  IADD3 R2, PT, PT, R0.reuse, 0x6, RZ ;  /* 0x0000000600027810 */ /* 0x040fe40007ffe0ff */
[----:B------:R-:W-:-:S02]  /*0290*/  IADD3 R3, PT, PT, R0, 0x7, RZ ;  /* 0x0000000700037810 */ /* 0x000fc40007ffe0ff */
[-C--:B------:R-:W-:Y:S02]  /*02a0*/  IADD3 R39, PT, PT, R37, R20.reuse, RZ ;  /* 0x0000001425277210 */ /* 0x080fe40007ffe0ff */
[----:B------:R-:W-:Y:S02]  /*02b0*/  P2R R28, PR, RZ, 0x2 ;  /* 0x00000002ff1c7803 */ /* 0x000fe40000000000 */
[----:B------:R-:W-:Y:S02]  /*02c0*/  P2R R30, PR, RZ, 0x1 ;  /* 0x00000001ff1e7803 */ /* 0x000fe40000000000 */
[-C--:B------:R-:W-:Y:S02]  /*02d0*/  ISETP.GE.AND P1, PT, R2, R20.reuse, PT ;  /* 0x000000140200720c */ /* 0x080fe40003f26270 */
[----:B------:R-:W-:Y:S02]  /*02e0*/  ISETP.GE.AND P0, PT, R3, R20, PT ;  /* 0x000000140300720c */ /* 0x000fe40003f06270 */
[----:B------:R-:W-:-:S02]  /*02f0*/  IADD3 R11, PT, PT, R0, 0xf, RZ ;  /* 0x0000000f000b7810 */ /* 0x000fc40007ffe0ff */
[C---:B------:R-:W-:Y:S02]  /*0300*/  IADD3 R10, PT, PT, R0.reuse, 0xe, RZ ;  /* 0x0000000e000a7810 */ /* 0x040fe40007ffe0ff */
[C---:B------:R-:W-:Y:S01]  /*0310*/  IADD3 R2, PT, PT, R0.reuse, 0x8, RZ ;  /* 0x0000000800027810 */ /* 0x040fe20007ffe0ff */
[-C--:B------:R-:W-:Y:S01]  /*0320*/  IMAD R13, R11, R20.reuse, UR9 ;  /* 0x000000090b0d7e24 */ /* 0x080fe2000f8e0214 */
[----:B------:R-:W-:Y:S01]  /*0330*/  IADD3 R3, PT, PT, R0, 0x9, RZ ;  /* 0x0000000900037810 */ /* 0x000fe20007ffe0ff */
[----:B------:R-:W-:Y:S01]  /*0340*/  IMAD R15, R10, R20, UR9 ;  /* 0x000000090a0f7e24 */ /* 0x000fe2000f8e0214 */
[C---:B------:R-:W-:Y:S02]  /*0350*/  IADD3 R4, PT, PT, R0.reuse, 0xa, RZ ;  /* 0x0000000a00047810 */ /* 0x040fe40007ffe0ff */
[C---:B------:R-:W-:Y:S02]  /*0360*/  IADD3 R5, PT, PT, R0.reuse, 0xb, RZ ;  /* 0x0000000b00057810 */ /* 0x040fe40007ffe0ff */
[----:B------:R-:W-:-:S02]  /*0370*/  IADD3 R6, PT, PT, R0, 0xc, RZ ;  /* 0x0000000c00067810 */ /* 0x000fc40007ffe0ff */
[----:B------:R-:W-:Y:S02]  /*0380*/  IADD3 R7, PT, PT, R0, 0xd, RZ ;  /* 0x0000000d00077810 */ /* 0x000fe40007ffe0ff */
[----:B------:R-:W-:Y:S02]  /*0390*/  SHF.L.U32 R45, R8, 0x4, RZ ;  /* 0x00000004082d7819 */ /* 0x000fe400000006ff */
[----:B------:R-:W-:Y:S02]  /*03a0*/  IADD3 R41, PT, PT, R39, R20, RZ ;  /* 0x0000001427297210 */ /* 0x000fe40007ffe0ff */
[----:B------:R-:W-:Y:S02]  /*03b0*/  P2R R26, PR, RZ, 0x4 ;  /* 0x00000004ff1a7803 */ /* 0x000fe40000000000 */
[----:B------:R-:W-:Y:S02]  /*03c0*/  P2R R32, PR, RZ, 0x2 ;  /* 0x00000002ff207803 */ /* 0x000fe40000000000 */
[----:B------:R-:W-:-:S02]  /*03d0*/  P2R R34, PR, RZ, 0x1 ;  /* 0x00000001ff227803 */ /* 0x000fc40000000000 */
[----:B------:R-:W-:Y:S02]  /*03e0*/  IADD3 R47, PT, PT, R0, R45, RZ ;  /* 0x0000002d002f7210 */ /* 0x000fe40007ffe0ff */
[-C--:B------:R-:W-:Y:S02]  /*03f0*/  IADD3 R43, PT, PT, R41, R20.reuse, RZ ;  /* 0x00000014292b7210 */ /* 0x080fe40007ffe0ff */
[-C--:B------:R-:W-:Y:S02]  /*0400*/  ISETP.GE.AND P0, PT, R2, R20.reuse, PT ;  /* 0x000000140200720c */ /* 0x080fe40003f06270 */
[-C--:B------:R-:W-:Y:S02]  /*0410*/  ISETP.GE.AND P1, PT, R3, R20.reuse, PT ;  /* 0x000000140300720c */ /* 0x080fe40003f26270 */
[-C--:B------:R-:W-:Y:S02]  /*0420*/  ISETP.GE.AND P2, PT, R4, R20.reuse, PT ;  /* 0x000000140400720c */ /* 0x080fe40003f46270 */
[----:B------:R-:W-:-:S02]  /*0430*/  ISETP.GE.AND P3, PT, R5, R20, PT ;  /* 0x000000140500720c */ /* 0x000fc40003f66270 */
[-C--:B------:R-:W-:Y:S02]  /*0440*/  ISETP.GE.AND P4, PT, R6, R20.reuse, PT ;  /* 0x000000140600720c */ /* 0x080fe40003f86270 */
[-C--:B------:R-:W-:Y:S02]  /*0450*/  ISETP.GE.AND P6, PT, R0, R20.reuse, PT ;  /* 0x000000140000720c */ /* 0x080fe40003fc6270 */
[----:B0-----:R-:W-:-:S13]  /*0460*/  ISETP.GE.AND P5, PT, R7, R20, PT ;  /* 0x000000140700720c */ /* 0x001fda0003fa6270 */
.L_x_0:
[----:B0-----:R-:W0:Y:S01]  /*0470*/  LDC.64 R8, c[0x0][0x380] ;  /* 0x0000e000ff087b82 */ /* 0x001e220000000a00 */
[----:B------:R-:W-:Y:S02]  /*0480*/  SHF.R.S32.HI R2, RZ, 0x1f, R0 ;  /* 0x0000001fff027819 */ /* 0x000fe40000011400 */
[----:B------:R-:W-:-:S04]  /*0490*/  IADD3 R3, P6, PT, R0, R45, RZ ;  /* 0x0000002d00037210 */ /* 0x000fc80007fde0ff */
[----:B------:R-:W-:Y:S01]  /*04a0*/  LEA.HI.X.SX32 R2, R45, R2, 0x1, P6 ;  /* 0x000000022d027211 */ /* 0x000fe200030f0eff */
[----:B------:R-:W1:Y:S08]  /*04b0*/  LDC R49, c[0x0][0x398] ;  /* 0x0000e600ff317b82 */ /* 0x000e700000000800 */
[----:B------:R-:W2:Y:S01]  /*04c0*/  LDC.64 R4, c[0x0][0x388] ;  /* 0x0000e200ff047b82 */ /* 0x000ea20000000a00 */
[----:B0-----:R-:W-:-:S04]  /*04d0*/  LEA R8, P6, R3, R8, 0x2 ;  /* 0x0000000803087211 */ /* 0x001fc800078c10ff */
[----:B------:R-:W-:-:S03]  /*04e0*/  LEA.HI.X R9, R3, R9, R2, 0x2, P6 ;  /* 0x0000000903097211 */ /* 0x000fc600030f1402 */
[----:B------:R-:W0:Y:S01]  /*04f0*/  LDC.64 R2, c[0x0][0x380] ;  /* 0x0000e000ff027b82 */ /* 0x000e220000000a00 */
[----:B------:R-:W-:-:S04]  /*0500*/  ISETP.GE.AND P6, PT, R0, R20, PT ;  /* 0x000000140000720c */ /* 0x000fc80003fc6270 */
[----:B-1----:R-:W-:-:S13]  /*0510*/  ISETP.GE.OR P6, PT, R12, R49, P6 ;  /* 0x000000310c00720c */ /* 0x002fda00037c6670 */
[----:B--2---:R-:W-:-:S04]  /*0520*/  @!P6 IMAD.WIDE R4, R17, 0x4, R4 ;  /* 0x000000041104e825 */ /* 0x004fc800078e0204 */
[----:B0-----:R-:W-:Y:S02]  /*0530*/  @!P6 IMAD.WIDE R2, R47, 0x4, R2 ;  /* 0x000000042f02e825 */ /* 0x001fe400078e0202 */
[----:B------:R-:W2:Y:S04]  /*0540*/  @!P6 LDG.E R4, desc[UR24][R4.64] ;  /* 0x000000180404e981 */ /* 0x000ea8000c1e1900 */
[----:B------:R-:W3:Y:S04]  /*0550*/  @!P6 LDG.E R14, desc[UR24][R2.64] ;  /* 0x00000018020ee981 */ /* 0x000ee8000c1e1900 */
[----:B---3--:R0:W-:Y:S04]  /*0560*/  @!P6 STL [UR5+-0x20], R14 ;  /* 0xffffe00eff00e987 */ /* 0x0081e80008100805 */
[----:B--2---:R1:W-:Y:S01]  /*0570*/  @!P6 STL [UR6+-0x20], R4 ;  /* 0xffffe004ff00e987 */ /* 0x0043e20008100806 */
[----:B------:R-:W-:-:S04]  /*0580*/  ISETP.NE.AND P6, PT, R22, RZ, PT ;  /* 0x000000ff1600720c */ /* 0x000fc80003fc5270 */
[----:B------:R-:W-:-:S13]  /*0590*/  ISETP.GE.OR P6, PT, R12, R49, P6 ;  /* 0x000000310c00720c */ /* 0x000fda00037c6670 */
[----:B------:R-:W2:Y:S01]  /*05a0*/  @!P6 LDC.64 R6, c[0x0][0x388] ;  /* 0x0000e200ff06eb82 */ /* 0x000ea20000000a00 */
[----:B------:R-:W3:Y:S01]  /*05b0*/  @!P6 LDG.E R16, desc[UR24][R8.64+0x4] ;  /* 0x000004180810e981 */ /* 0x000ee2000c1e1900 */
[----:B--2---:R-:W-:-:S06]  /*05c0*/  @!P6 IMAD.WIDE R6, R19, 0x4, R6 ;  /* 0x000000041306e825 */ /* 0x004fcc00078e0206 */
[----:B------:R-:W2:Y:S04]  /*05d0*/  @!P6 LDG.E R6, desc[UR24][R6.64] ;  /* 0x000000180606e981 */ /* 0x000ea8000c1e1900 */
[----:B---3--:R-:W-:Y:S04]  /*05e0*/  @!P6 STL [UR5+-0x1c], R16 ;  /* 0xffffe410ff00e987 */ /* 0x008fe80008100805 */
[----:B--2---:R2:W-:Y:S01]  /*05f0*/  @!P6 STL [UR6+-0x1c], R6 ;  /* 0xffffe406ff00e987 */ /* 0x0045e20008100806 */
[----:B------:R-:W-:-:S04]  /*0600*/  ISETP.NE.AND P6, PT, R24, RZ, PT ;  /* 0x000000ff1800720c */ /* 0x000fc80003fc5270 */
[----:B------:R-:W-:-:S13]  /*0610*/  ISETP.GE.OR P6, PT, R12, R49, P6 ;  /* 0x000000310c00720c */ /* 0x000fda00037c6670 */
[----:B------:R-:W3:Y:S01]  /*0620*/  @!P6 LDC.64 R2, c[0x0][0x388] ;  /* 0x0000e200ff02eb82 */ /* 0x000ee20000000a00 */
[----:B0-----:R-:W4:Y:S01]  /*0630*/  @!P6 LDG.E R14, desc[UR24][R8.64+0x8] ;  /* 0x00000818080ee981 */ /* 0x001f22000c1e1900 */
[----:B---3--:R-:W-:-:S05]  /*0640*/  @!P6 IMAD.WIDE R2, R21, 0x4, R2 ;  /* 0x000000041502e825 */ /* 0x008fca00078e0202 */
[----:B------:R-:W3:Y:S04]  /*0650*/  @!P6 LDG.E R18, desc[UR24][R2.64] ;  /* 0x000000180212e981 */ /* 0x000ee8000c1e1900 */
[----:B----4-:R0:W-:Y:S04]  /*0660*/  @!P6 STL [UR5+-0x18], R14 ;  /* 0xffffe80eff00e987 */ /* 0x0101e80008100805 */
[----:B---3--:R-:W-:Y:S01]  /*0670*/  @!P6 STL [UR6+-0x18], R18 ;  /* 0xffffe812ff00e987 */ /* 0x008fe20008100806 */
[----:B------:R-:W-:-:S04]  /*0680*/  ISETP.NE.AND P6, PT, R26, RZ, PT ;  /* 0x000000ff1a00720c */ /* 0x000fc80003fc5270 */
[----:B------:R-:W-:-:S13]  /*0690*/  ISETP.GE.OR P6, PT, R12, R49, P6 ;  /* 0x000000310c00720c */ /* 0x000fda00037c6670 */
[----:B-1----:R-:W1:Y:S01]  /*06a0*/  @!P6 LDC.64 R4, c[0x0][0x388] ;  /* 0x0000e200ff04eb82 */ /* 0x002e620000000a00 */
[----:B--2---:R-:W2:Y:S01]  /*06b0*/  @!P6 LDG.E R6, desc[UR24][R8.64+0xc] ;  /* 0x00000c180806e981 */ /* 0x004ea2000c1e1900 */
[----:B-1----:R-:W-:-:S05]  /*06c0*/  @!P6 IMAD.WIDE R4, R23, 0x4, R4 ;  /* 0x000000041704e825 */ /* 0x002fca00078e0204 */
[----:B------:R-:W3:Y:S04]  /*06d0*/  @!P6 LDG.E R7, desc[UR24][R4.64] ;  /* 0x000000180407e981 */ /* 0x000ee8000c1e1900 */
[----:B--2---:R1:W-:Y:S04]  /*06e0*/  @!P6 STL [UR5+-0x14], R6 ;  /* 0xffffec06ff00e987 */ /* 0x0043e80008100805 */
[----:B---3--:R2:W-:Y:S01]  /*06f0*/  @!P6 STL [UR6+-0x14], R7 ;  /* 0xffffec07ff00e987 */ /* 0x0085e20008100806 */
[----:B------:R-:W-:-:S04]  /*0700*/  ISETP.NE.AND P6, PT, R28, RZ, PT ;  /* 0x000000ff1c00720c */ /* 0x000fc80003fc5270 */
[----:B------:R-:W-:-:S13]  /*0710*/  ISETP.GE.OR P6, PT, R12, R49, P6 ;  /* 0x000000310c00720c */ /* 0x000fda00037c6670 */
[----:B------:R-:W3:Y:S01]  /*0720*/  @!P6 LDC.64 R2, c[0x0][0x388] ;  /* 0x0000e200ff02eb82 */ /* 0x000ee20000000a00 */
[----:B0-----:R-:W4:Y:S01]  /*0730*/  @!P6 LDG.E R14, desc[UR24][R8.64+0x10] ;  /* 0x00001018080ee981 */ /* 0x001f22000c1e1900 */
[----:B---3--:R-:W-:-:S05]  /*0740*/  @!P6 IMAD.WIDE R2, R25, 0x4, R2 ;  /* 0x000000041902e825 */ /* 0x008fca00078e0202 */
[----:B------:R-:W3:Y:S04]  /*0750*/  @!P6 LDG.E R16, desc[UR24][R2.64] ;  /* 0x000000180210e981 */ /* 0x000ee8000c1e1900 */
[----:B----4-:R0:W-:Y:S04]  /*0760*/  @!P6 STL [UR5+-0x10], R14 ;  /* 0xfffff00eff00e987 */ /* 0x0101e80008100805 */
[----:B---3--:R3:W-:Y:S01]  /*0770*/  @!P6 STL [UR6+-0x10], R16 ;  /* 0xfffff010ff00e987 */ /* 0x0087e20008100806 */
[----:B------:R-:W-:-:S04]  /*0780*/  ISETP.NE.AND P6, PT, R30, RZ, PT ;  /* 0x000000ff1e00720c */ /* 0x000fc80003fc5270 */
[----:B------:R-:W-:-:S13]  /*0790*/  ISETP.GE.OR P6, PT, R12, R49, P6 ;  /* 0x000000310c00720c */ /* 0x000fda00037c6670 */
[----:B------:R-:W4:Y:S01]  /*07a0*/  @!P6 LDC.64 R4, c[0x0][0x388] ;  /* 0x0000e200ff04eb82 */ /* 0x000f220000000a00 */
[----:B-1----:R-:W5:Y:S01]  /*07b0*/  @!P6 LDG.E R6, desc[UR24][R8.64+0x14] ;  /* 0x000014180806e981 */ /* 0x002f62000c1e1900 */
[----:B----4-:R-:W-:-:S05]  /*07c0*/  @!P6 IMAD.WIDE R4, R27, 0x4, R4 ;  /* 0x000000041b04e825 */ /* 0x010fca00078e0204 */
[----:B--2---:R-:W2:Y:S04]  /*07d0*/  @!P6 LDG.E R7, desc[UR24][R4.64] ;  /* 0x000000180407e981 */ /* 0x004ea8000c1e1900 */
[----:B-----5:R1:W-:Y:S04]  /*07e0*/  @!P6 STL [UR5+-0xc], R6 ;  /* 0xfffff406ff00e987 */ /* 0x0203e80008100805 */
[----:B--2---:R2:W-:Y:S01]  /*07f0*/  @!P6 STL [UR6+-0xc], R7 ;  /* 0xfffff407ff00e987 */ /* 0x0045e20008100806 */
[----:B------:R-:W-:-:S04]  /*0800*/  ISETP.NE.AND P6, PT, R32, RZ, PT ;  /* 0x000000ff2000720c */ /* 0x000fc80003fc5270 */
[----:B------:R-:W-:-:S13]  /*0810*/  ISETP.GE.OR P6, PT, R12, R49, P6 ;  /* 0x000000310c00720c */ /* 0x000fda00037c6670 */
[----:B------:R-:W4:Y:S01]  /*0820*/  @!P6 LDC.64 R2, c[0x0][0x388] ;  /* 0x0000e200ff02eb82 */ /* 0x000f220000000a00 */
[----:B0-----:R-:W5:Y:S01]  /*0830*/  @!P6 LDG.E R14, desc[UR24][R8.64+0x18] ;  /* 0x00001818080ee981 */ /* 0x001f62000c1e1900 */
[----:B----4-:R-:W-:-:S05]  /*0840*/  @!P6 IMAD.WIDE R2, R29, 0x4, R2 ;  /* 0x000000041d02e825 */ /* 0x010fca00078e0202 */
[----:B---3--:R-:W3:Y:S04]  /*0850*/  @!P6 LDG.E R16, desc[UR24][R2.64] ;  /* 0x000000180210e981 */ /* 0x008ee8000c1e1900 */
[----:B-----5:R0:W-:Y:S04]  /*0860*/  @!P6 STL [UR5+-0x8], R14 ;  /* 0xfffff80eff00e987 */ /* 0x0201e80008100805 */
        /* <DEDUP_REMOVED lines=9> */
[----:B------:R-:W-:-:S13]  /*0900*/  ISETP.GE.OR P6, PT, R12, R49, P0 ;  /* 0x000000310c00720c */ /* 0x000fda00007c6670 */
[----:B------:R-:W4:Y:S01]  /*0910*/  @!P6 LDC.64 R2, c[0x0][0x388] ;  /* 0x0000e200ff02eb82 */ /* 0x000f220000000a00 */
[----:B0-----:R-:W5:Y:S01]  /*0920*/  @!P6 LDG.E R14, desc[UR24][R8.64+0x20] ;  /* 0x00002018080ee981 */ /* 0x001f62000c1e1900 */
[----:B----4-:R-:W-:-:S05]  /*0930*/  @!P6 IMAD.WIDE R2, R33, 0x4, R2 ;  /* 0x000000042102e825 */ /* 0x010fca00078e0202 */
[----:B---3--:R-:W3:Y:S04]  /*0940*/  @!P6 LDG.E R16, desc[UR24][R2.64] ;  /* 0x000000180210e981 */ /* 0x008ee8000c1e1900 */
[----:B-----5:R0:W-:Y:S04]  /*0950*/  @!P6 STL [UR5], R14 ;  /* 0x0000000eff00e987 */ /* 0x0201e80008100805 */
[----:B---3--:R3:W-:Y:S01]  /*0960*/  @!P6 STL [UR6], R16 ;  /* 0x00000010ff00e987 */ /* 0x0087e20008100806 */
[----:B------:R-:W-:-:S13]  /*0970*/  ISETP.GE.OR P6, PT, R12, R49, P1 ;  /* 0x000000310c00720c */ /* 0x000fda0000fc6670 */
[----:B------:R-:W4:Y:S01]  /*0980*/  @!P6 LDC.64 R4, c[0x0][0x388] ;  /* 0x0000e200ff04eb82 */ /* 0x000f220000000a00 */
[----:B-1----:R-:W5:Y:S01]  /*0990*/  @!P6 LDG.E R6, desc[UR24][R8.64+0x24] ;  /* 0x000024180806e981 */ /* 0x002f62000c1e1900 */
[----:B----4-:R-:W-:-:S05]  /*09a0*/  @!P6 IMAD.WIDE R4, R35, 0x4, R4 ;  /* 0x000000042304e825 */ /* 0x010fca00078e0204 */
[----:B--2---:R-:W2:Y:S04]  /*09b0*/  @!P6 LDG.E R7, desc[UR24][R4.64] ;  /* 0x000000180407e981 */ /* 0x004ea8000c1e1900 */
[----:B-----5:R-:W-:Y:S04]  /*09c0*/  @!P6 STL [UR5+0x4], R6 ;  /* 0x00000406ff00e987 */ /* 0x020fe80008100805 */
[----:B--2---:R-:W-:Y:S01]  /*09d0*/  @!P6 STL [UR6+0x4], R7 ;  /* 0x00000407ff00e987 */ /* 0x004fe20008100806 */
[----:B------:R-:W-:-:S13]  /*09e0*/  ISETP.GE.OR P6, PT, R12, R49, P2 ;  /* 0x000000310c00720c */ /* 0x000fda00017c6670 */
[----:B------:R-:W1:Y:S01]  /*09f0*/  @!P6 LDC.64 R2, c[0x0][0x388] ;  /* 0x0000e200ff02eb82 */ /* 0x000e620000000a00 */
[----:B0-----:R-:W2:Y:S01]  /*0a00*/  @!P6 LDG.E R14, desc[UR24][R8.64+0x28] ;  /* 0x00002818080ee981 */ /* 0x001ea2000c1e1900 */
[----:B-1----:R-:W-:-:S05]  /*0a10*/  @!P6 IMAD.WIDE R2, R37, 0x4, R2 ;  /* 0x000000042502e825 */ /* 0x002fca00078e0202 */
[----:B---3--:R-:W3:Y:S04]  /*0a20*/  @!P6 LDG.E R16, desc[UR24][R2.64] ;  /* 0x000000180210e981 */ /* 0x008ee8000c1e1900 */
[----:B--2---:R-:W-:Y:S04]  /*0a30*/  @!P6 STL [UR5+0x8], R14 ;  /* 0x0000080eff00e987 */ /* 0x004fe80008100805 */
[----:B---3--:R0:W-:Y:S01]  /*0a40*/  @!P6 STL [UR6+0x8], R16 ;  /* 0x00000810ff00e987 */ /* 0x0081e20008100806 */
[----:B------:R-:W-:Y:S01]  /*0a50*/  ISETP.GE.OR P6, PT, R12, R49, P3 ;  /* 0x000000310c00720c */ /* 0x000fe20001fc6670 */
[----:B0-----:R-:W0:-:S12]  /*0a60*/  LDC R16, c[0x0][0x3a4] ;  /* 0x0000e900ff107b82 */ /* 0x001e180000000800 */
[----:B------:R-:W2:Y:S01]  /*0a70*/  @!P6 LDG.E R6, desc[UR24][R8.64+0x2c] ;  /* 0x00002c180806e981 */ /* 0x000ea2000c1e1900 */
[----:B------:R-:W1:Y:S02]  /*0a80*/  @!P6 LDC.64 R4, c[0x0][0x388] ;  /* 0x0000e200ff04eb82 */ /* 0x000e640000000a00 */
[----:B-1----:R-:W-:-:S05]  /*0a90*/  @!P6 IMAD.WIDE R4, R39, 0x4, R4 ;  /* 0x000000042704e825 */ /* 0x002fca00078e0204 */
[----:B------:R-:W3:Y:S04]  /*0aa0*/  @!P6 LDG.E R7, desc[UR24][R4.64] ;  /* 0x000000180407e981 */ /* 0x000ee8000c1e1900 */
[----:B--2---:R-:W-:Y:S04]  /*0ab0*/  @!P6 STL [UR5+0xc], R6 ;  /* 0x00000c06ff00e987 */ /* 0x004fe80008100805 */
[----:B---3--:R-:W-:Y:S01]  /*0ac0*/  @!P6 STL [UR6+0xc], R7 ;  /* 0x00000c07ff00e987 */ /* 0x008fe20008100806 */
[----:B------:R-:W-:-:S13]  /*0ad0*/  ISETP.GE.OR P6, PT, R12, R49, P4 ;  /* 0x000000310c00720c */ /* 0x000fda00027c6670 */
[----:B------:R-:W1:Y:S01]  /*0ae0*/  @!P6 LDC.64 R2, c[0x0][0x388] ;  /* 0x0000e200ff02eb82 */ /* 0x000e620000000a00 */
[----:B------:R-:W2:Y:S01]  /*0af0*/  @!P6 LDG.E R14, desc[UR24][R8.64+0x30] ;  /* 0x00003018080ee981 */ /* 0x000ea2000c1e1900 */
[----:B-1----:R-:W-:-:S06]  /*0b00*/  @!P6 IMAD.WIDE R2, R41, 0x4, R2 ;  /* 0x000000042902e825 */ /* 0x002fcc00078e0202 */
[----:B------:R-:W3:Y:S04]  /*0b10*/  @!P6 LDG.E R2, desc[UR24][R2.64] ;  /* 0x000000180202e981 */ /* 0x000ee8000c1e1900 */
[----:B--2---:R1:W-:Y:S02]  /*0b20*/  @!P6 STL [UR5+0x10], R14 ;  /* 0x0000100eff00e987 */ /* 0x0043e40008100805 */
[----:B-1----:R-:W1:Y:S02]  /*0b30*/  LDC R14, c[0x0][0x39c] ;  /* 0x0000e700ff0e7b82 */ /* 0x002e640000000800 */
[----:B---3--:R2:W-:Y:S01]  /*0b40*/  @!P6 STL [UR6+0x10], R2 ;  /* 0x00001002ff00e987 */ /* 0x0085e20008100806 */
[----:B------:R-:W-:-:S13]  /*0b50*/  ISETP.GE.OR P6, PT, R12, R49, P5 ;  /* 0x000000310c00720c */ /* 0x000fda0002fc6670 */
[----:B------:R-:W3:Y:S01]  /*0b60*/  @!P6 LDC.64 R4, c[0x0][0x388] ;  /* 0x0000e200ff04eb82 */ /* 0x000ee20000000a00 */
[----:B------:R-:W4:Y:S01]  /*0b70*/  @!P6 LDG.E R6, desc[UR24][R8.64+0x34] ;  /* 0x000034180806e981 */ /* 0x000f22000c1e1900 */
[----:B---3--:R-:W-:-:S06]  /*0b80*/  @!P6 IMAD.WIDE R4, R43, 0x4, R4 ;  /* 0x000000042b04e825 */ /* 0x008fcc00078e0204 */
[----:B------:R-:W3:Y:S04]  /*0b90*/  @!P6 LDG.E R4, desc[UR24][R4.64] ;  /* 0x000000180404e981 */ /* 0x000ee8000c1e1900 */
[----:B----4-:R-:W-:Y:S04]  /*0ba0*/  @!P6 STL [UR5+0x14], R6 ;  /* 0x00001406ff00e987 */ /* 0x010fe80008100805 */
[----:B---3--:R3:W-:Y:S01]  /*0bb0*/  @!P6 STL [UR6+0x14], R4 ;  /* 0x00001404ff00e987 */ /* 0x0087e20008100806 */
[----:B0-----:R-:W-:-:S04]  /*0bc0*/  ISETP.GE.AND P6, PT, R10, R16, PT ;  /* 0x000000100a00720c */ /* 0x001fc80003fc6270 */
[----:B------:R-:W-:-:S13]  /*0bd0*/  ISETP.GE.OR P6, PT, R12, R49, P6 ;  /* 0x000000310c00720c */ /* 0x000fda00037c6670 */
[----:B--2---:R-:W0:Y:S01]  /*0be0*/  @!P6 LDC.64 R2, c[0x0][0x388] ;  /* 0x0000e200ff02eb82 */ /* 0x004e220000000a00 */
[----:B------:R-:W2:Y:S01]  /*0bf0*/  @!P6 LDG.E R7, desc[UR24][R8.64+0x38] ;  /* 0x000038180807e981 */ /* 0x000ea2000c1e1900 */
[----:B0-----:R-:W-:-:S06]  /*0c00*/  @!P6 IMAD.WIDE R2, R15, 0x4, R2 ;  /* 0x000000040f02e825 */ /* 0x001fcc00078e0202 */
[----:B------:R-:W4:Y:S04]  /*0c10*/  @!P6 LDG.E R2, desc[UR24][R2.64] ;  /* 0x000000180202e981 */ /* 0x000f28000c1e1900 */
[----:B--2---:R0:W-:Y:S04]  /*0c20*/  @!P6 STL [UR5+0x18], R7 ;  /* 0x00001807ff00e987 */ /* 0x0041e80008100805 */
[----:B----4-:R0:W-:Y:S01]  /*0c30*/  @!P6 STL [UR6+0x18], R2 ;  /* 0x00001802ff00e987 */ /* 0x0101e20008100806 */
[----:B------:R-:W-:-:S04]  /*0c40*/  ISETP.GE.AND P6, PT, R11, R16, PT ;  /* 0x000000100b00720c */ /* 0x000fc80003fc6270 */
[----:B------:R-:W-:-:S13]  /*0c50*/  ISETP.GE.OR P6, PT, R12, R49, P6 ;  /* 0x000000310c00720c */ /* 0x000fda00037c6670 */
[----:B---3--:R-:W2:Y:S01]  /*0c60*/  @!P6 LDC.64 R4, c[0x0][0x388] ;  /* 0x0000e200ff04eb82 */ /* 0x008ea20000000a00 */
[----:B------:R-:W3:Y:S01]  /*0c70*/  @!P6 LDG.E R6, desc[UR24][R8.64+0x3c] ;  /* 0x00003c180806e981 */ /* 0x000ee2000c1e1900 */
[----:B--2---:R-:W-:-:S06]  /*0c80*/  @!P6 IMAD.WIDE R4, R13, 0x4, R4 ;  /* 0x000000040d04e825 */ /* 0x004fcc00078e0204 */
[----:B------:R-:W2:Y:S01]  /*0c90*/  @!P6 LDG.E R4, desc[UR24][R4.64] ;  /* 0x000000180404e981 */ /* 0x000ea2000c1e1900 */
[----:B------:R-:W-:-:S04]  /*0ca0*/  UIADD3 UR4, UPT, UPT, UR4, 0x1, URZ ;  /* 0x0000000104047890 */ /* 0x000fc8000fffe0ff */
[----:B------:R-:W-:Y:S01]  /*0cb0*/  UISETP.NE.AND UP0, UPT, UR4, 0x10, UPT ;  /* 0x000000100400788c */ /* 0x000fe2000bf05270 */
[-C--:B-1----:R-:W-:Y:S02]  /*0cc0*/  IADD3 R45, PT, PT, R45, R14.reuse, RZ ;  /* 0x0000000e2d2d7210 */ /* 0x082fe40007ffe0ff */
[----:B------:R-:W-:Y:S02]  /*0cd0*/  IADD3 R47, PT, PT, R47, R14, RZ ;  /* 0x0000000e2f2f7210 */ /* 0x000fe40007ffe0ff */
[----:B------:R-:W-:Y:S02]  /*0ce0*/  IADD3 R17, PT, PT, R17, 0x1, RZ ;  /* 0x0000000111117810 */ /* 0x000fe40007ffe0ff */
[----:B------:R-:W-:Y:S02]  /*0cf0*/  IADD3 R12, PT, PT, R12, 0x1, RZ ;  /* 0x000000010c0c7810 */ /* 0x000fe40007ffe0ff */
[----:B------:R-:W-:Y:S02]  /*0d00*/  IADD3 R19, PT, PT, R19, 0x1, RZ ;  /* 0x0000000113137810 */ /* 0x000fe40007ffe0ff */
[----:B------:R-:W-:-:S02]  /*0d10*/  IADD3 R21, PT, PT, R21, 0x1, RZ ;  /* 0x0000000115157810 */ /* 0x000fc40007ffe0ff */
[----:B------:R-:W-:Y:S02]  /*0d20*/  IADD3 R23, PT, PT, R23, 0x1, RZ ;  /* 0x0000000117177810 */ /* 0x000fe40007ffe0ff */
[----:B------:R-:W-:Y:S02]  /*0d30*/  IADD3 R25, PT, PT, R25, 0x1, RZ ;  /* 0x0000000119197810 */ /* 0x000fe40007ffe0ff */
        /* <DEDUP_REMOVED lines=10> */
[----:B------:R-:W-:Y:S01]  /*0de0*/  IADD3 R13, PT, PT, R13, 0x1, RZ ;  /* 0x000000010d0d7810 */ /* 0x000fe20007ffe0ff */
[----:B---3--:R0:W-:Y:S01]  /*0df0*/  @!P6 STL [UR5+0x1c], R6 ;  /* 0x00001c06ff00e987 */ /* 0x0081e20008100805 */
[----:B------:R-:W-:-:S03]  /*0e00*/  UIADD3 UR5, UPT, UPT, UR5, 0x40, URZ ;  /* 0x0000004005057890 */ /* 0x000fc6000fffe0ff */
[----:B--2---:R0:W-:Y:S01]  /*0e10*/  @!P6 STL [UR6+0x1c], R4 ;  /* 0x00001c04ff00e987 */ /* 0x0041e20008100806 */
[----:B------:R-:W-:Y:S01]  /*0e20*/  UIADD3 UR6, UPT, UPT, UR6, 0x40, URZ ;  /* 0x0000004006067890 */ /* 0x000fe2000fffe0ff */
[----:B------:R-:W-:Y:S11]  /*0e30*/  BRA.U UP0, `(.L_x_0) ;  /* 0xfffffff5008c7547 */ /* 0x000ff6000b83ffff */
[----:B------:R-:W2:Y:S04]  /*0e40*/  LDL.128 R112, [R1+0x400] ;  /* 0x0004000001707983 */ /* 0x000ea80000100c00 */
[----:B------:R-:W3:Y:S04]  /*0e50*/  LDL.128 R116, [R1+0x440] ;  /* 0x0004400001747983 */ /* 0x000ee80000100c00 */
[----:B------:R-:W4:Y:S04]  /*0e60*/  LDL.128 R120, [R1+0x480] ;  /* 0x0004800001787983 */ /* 0x000f280000100c00 */
[----:B------:R-:W4:Y:S04]  /*0e70*/  LDL.128 R124, [R1+0x4c0] ;  /* 0x0004c000017c7983 */ /* 0x000f280000100c00 */
[----:B0-----:R0:W5:Y:S04]  /*0e80*/  LDL.128 R4, [R1+0x500] ;  /* 0x0005000001047983 */ /* 0x0011680000100c00 */
[----:B------:R0:W5:Y:S04]  /*0e90*/  LDL.128 R8, [R1+0x540] ;  /* 0x0005400001087983 */ /* 0x0001680000100c00 */
        /* <DEDUP_REMOVED lines=54> */
[----:B--2---:R1:W-:Y:S04]  /*1200*/  STL.128 [R1+0x830], R112 ;  /* 0x0008307001007387 */ /* 0x0043e80000100c00 */
[----:B---3--:R2:W-:Y:S04]  /*1210*/  STL.128 [R1+0x820], R116 ;  /* 0x0008207401007387 */ /* 0x0085e80000100c00 */
[----:B----4-:R3:W-:Y:S04]  /*1220*/  STL.128 [R1+0x810], R120 ;  /* 0x0008107801007387 */ /* 0x0107e80000100c00 */
[----:B------:R4:W-:Y:S04]  /*1230*/  STL.128 [R1+0x800], R124 ;  /* 0x0008007c01007387 */ /* 0x0009e80000100c00 */
[----:B-1----:R0:W5:Y:S04]  /*1240*/  LDL.128 R112, [R1+0x7d0] ;  /* 0x0007d00001707983 */ /* 0x0021680000100c00 */
[----:B--2---:R0:W5:Y:S04]  /*1250*/  LDL.128 R116, [R1+0x420] ;  /* 0x0004200001747983 */ /* 0x0041680000100c00 */
[----:B---3--:R0:W5:Y:S04]  /*1260*/  LDL.128 R120, [R1+0x460] ;  /* 0x0004600001787983 */ /* 0x0081680000100c00 */
[----:B----4-:R0:W5:Y:S01]  /*1270*/  LDL.128 R124, [R1+0x4a0] ;  /* 0x0004a000017c7983 */ /* 0x0101620000100c00 */
[----:B------:R-:W-:Y:S01]  /*1280*/  UMOV UR4, URZ ;  /* 0x000000ff00047c82 */ /* 0x000fe20008000000 */
[----:B------:R-:W-:-:S05]  /*1290*/  UMOV UR5, UR7 ;  /* 0x0000000700057c82 */ /* 0x000fca0008000000 */
.L_x_1:
[----:B-1----:R-:W2:Y:S04]  /*12a0*/  LDL.128 R244, [UR8+-0x20] ;  /* 0xffffe008fff47983 */ /* 0x002ea80008100c00 */
[----:B------:R-:W3:Y:S04]  /*12b0*/  LDL.128 R248, [UR8+-0x10] ;  /* 0xfffff008fff87983 */ /* 0x000ee80008100c00 */
[----:B------:R-:W4:Y:S04]  /*12c0*/  LDL R3, [R1+0x830] ;  /* 0x0008300001037983 */ /* 0x000f280000100800 */
[----:B------:R-:W4:Y:S04]  /*12d0*/  LDL R2, [R1+0x834] ;  /* 0x0008340001027983 */ /* 0x000f280000100800 */
[----:B------:R-:W4:Y:S04]  /*12e0*/  LDL R0, [R1+0x838] ;  /* 0x0008380001007983 */ /* 0x000f280000100800 */
[----:B-----5:R1:W-:Y:S04]  /*12f0*/  STL [R1+0x84c], R240 ;  /* 0x00084cf001007387 */ /* 0x0203e80000100800 */
[----:B------:R0:W-:Y:S04]  /*1300*/  STL [R1+0x848], R241 ;  /* 0x000848f101007387 */ /* 0x0001e80000100800 */
[----:B------:R0:W-:Y:S04]  /*1310*/  STL [R1+0x844], R242 ;  /* 0x000844f201007387 */ /* 0x0001e80000100800 */
[----:B------:R0:W-:Y:S04]  /*1320*/  STL [R1+0x840], R243 ;  /* 0x000840f301007387 */ /* 0x0001e80000100800 */
[----:B-1----:R-:W4:Y:S04]  /*1330*/  LDL R240, [R1+0x820] ;  /* 0x0008200001f07983 */ /* 0x002f280000100800 */
[----:B0-----:R-:W4:Y:S04]  /*1340*/  LDL R241, [R1+0x824] ;  /* 0x0008240001f17983 */ /* 0x001f280000100800 */
[----:B------:R-:W4:Y:S04]  /*1350*/  LDL R242, [R1+0x828] ;  /* 0x0008280001f27983 */ /* 0x000f280000100800 */
[----:B------:R-:W4:Y:S04]  /*1360*/  LDL R243, [R1+0x82c] ;  /* 0x00082c0001f37983 */ /* 0x000f280000100800 */
[----:B------:R-:W4:Y:S01]  /*1370*/  LDL R252, [R1+0x80c] ;  /* 0x00080c0001fc7983 */ /* 0x000f220000100800 */
[----:B--2---:R-:W-:-:S02]  /*1380*/  R2UR UR11, R247 ;  /* 0x00000000f70b72ca */ /* 0x004fc400000e0000 */
[----:B------:R-:W-:Y:S02]  /*1390*/  R2UR UR10, R246 ;  /* 0x00000000f60a72ca */ /* 0x000fe400000e0000 */
[----:B------:R-:W-:Y:S02]  /*13a0*/  R2UR UR9, R245 ;  /* 0x00000000f50972ca */ /* 0x000fe400000e0000 */
[----:B------:R-:W-:Y:S02]  /*13b0*/  R2UR UR6, R244 ;  /* 0x00000000f40672ca */ /* 0x000fe400000e0000 */
[----:B------:R-:W2:Y:S01]  /*13c0*/  LDL.128 R244, [UR8] ;  /* 0x00000008fff47983 */ /* 0x000ea20008100c00 */
[----:B---3--:R-:W-:Y:S02]  /*13d0*/  R2UR UR15, R251 ;  /* 0x00000000fb0f72ca */ /* 0x008fe400000e0000 */
[----:B------:R-:W-:Y:S02]  /*13e0*/  R2UR UR14, R250 ;  /* 0x00000000fa0e72ca */ /* 0x000fe400000e0000 */
[----:B------:R-:W-:-:S02]  /*13f0*/  R2UR UR13, R249 ;  /* 0x00000000f90d72ca */ /* 0x000fc400000e0000 */
[----:B------:R-:W-:Y:S02]  /*1400*/  R2UR UR12, R248 ;  /* 0x00000000f80c72ca */ /* 0x000fe400000e0000 */
[----:B------:R-:W3:Y:S01]  /*1410*/  LDL.128 R248, [UR8+0x10] ;  /* 0x00001008fff87983 */ /* 0x000ee20008100c00 */
[----:B--2---:R-:W-:-:S03]  /*1420*/  R2UR UR16, R244 ;  /* 0x00000000f41072ca */ /* 0x004fc600000e0000 */
[----:B------:R-:W2:Y:S01]  /*1430*/  LDL R244, [R1+0x83c] ;  /* 0x00083c0001f47983 */ /* 0x000ea20000100800 */
[----:B------:R-:W-:Y:S02]  /*1440*/  R2UR UR17, R245 ;  /* 0x00000000f51172ca */ /* 0x000fe400000e0000 */
[----:B------:R-:W-:Y:S01]  /*1450*/  R2UR UR18, R246 ;  /* 0x00000000f61272ca */ /* 0x000fe200000e0000 */
[----:B------:R-:W2:Y:S01]  /*1460*/  LDL R245, [R1+0x800] ;  /* 0x0008000001f57983 */ /* 0x000ea20000100800 */
[----:B---3--:R-:W-:-:S03]  /*1470*/  R2UR UR20, R248 ;  /* 0x00000000f81472ca */ /* 0x008fc600000e0000 */
[----:B------:R-:W3:Y:S01]  /*1480*/  LDL R246, [R1+0x804] ;  /* 0x0008040001f67983 */ /* 0x000ee20000100800 */
[----:B------:R-:W-:Y:S02]  /*1490*/  R2UR UR21, R249 ;  /* 0x00000000f91572ca */ /* 0x000fe400000e0000 */
[----:B------:R-:W-:Y:S01]  /*14a0*/  R2UR UR22, R250 ;  /* 0x00000000fa1672ca */ /* 0x000fe200000e0000 */
[----:B------:R-:W3:Y:S01]  /*14b0*/  LDL R248, [R1+0x810] ;  /* 0x0008100001f87983 */ /* 0x000ee20000100800 */
[----:B------:R-:W-:-:S03]  /*14c0*/  R2UR UR23, R251 ;  /* 0x00000000fb1772ca */ /* 0x000fc600000e0000 */
[----:B------:R-:W3:Y:S01]  /*14d0*/  LDL R249, [R1+0x814] ;  /* 0x0008140001f97983 */ /* 0x000ee20000100800 */
[----:B------:R-:W-:-:S03]  /*14e0*/  R2UR UR19, R247 ;  /* 0x00000000f71372ca */ /* 0x000fc600000e0000 */
[----:B------:R-:W3:Y:S04]  /*14f0*/  LDL R250, [R1+0x818] ;  /* 0x0008180001fa7983 */ /* 0x000ee80000100800 */
[----:B------:R-:W3:Y:S04]  /*1500*/  LDL R251, [R1+0x81c] ;  /* 0x00081c0001fb7983 */ /* 0x000ee80000100800 */
[----:B------:R-:W3:Y:S01]  /*1510*/  LDL R247, [R1+0x808] ;  /* 0x0008080001f77983 */ /* 0x000ee20000100800 */
[----:B----4-:R-:W-:Y:S01]  /*1520*/  FFMA R3, R3, UR6, RZ ;  /* 0x0000000603037c23 */ /* 0x010fe200080000ff */
[----:B------:R-:W-:Y:S01]  /*1530*/  FFMA R2, R2, UR6, RZ ;  /* 0x0000000602027c23 */ /* 0x000fe200080000ff */
[----:B------:R-:W-:-:S02]  /*1540*/  FFMA R0, R0, UR6, RZ ;  /* 0x0000000600007c23 */ /* 0x000fc400080000ff */
[----:B------:R-:W-:Y:S01]  /*1550*/  FFMA R3, R240, UR9, R3 ;  /* 0x00000009f0037c23 */ /* 0x000fe20008000003 */
[----:B------:R-:W-:Y:S01]  /*1560*/  FFMA R2, R241, UR9, R2 ;  /* 0x00000009f1027c23 */ /* 0x000fe20008000002 */
[----:B------:R-:W-:Y:S01]  /*1570*/  FFMA R0, R242, UR9, R0 ;  /* 0x00000009f2007c23 */ /* 0x000fe20008000000 */
[----:B------:R-:W4:Y:S04]  /*1580*/  LDL.LU R240, [R1+0x84c] ;  /* 0x00084c0001f07983 */ /* 0x000f280000300800 */
[----:B------:R-:W4:Y:S04]  /*1590*/  LDL.LU R241, [R1+0x848] ;  /* 0x0008480001f17983 */ /* 0x000f280000300800 */
[----:B------:R-:W4:Y:S01]  /*15a0*/  LDL.LU R242, [R1+0x844] ;  /* 0x0008440001f27983 */ /* 0x000f220000300800 */
[----:B--2---:R-:W-:-:S04]  /*15b0*/  FFMA R244, R244, UR6, RZ ;  /* 0x00000006f4f47c23 */ /* 0x004fc800080000ff */
[----:B------:R-:W-:Y:S02]  /*15c0*/  FFMA R244, R243, UR9, R244 ;  /* 0x00000009f3f47c23 */ /* 0x000fe400080000f4 */
[----:B------:R-:W2:Y:S01]  /*15d0*/  LDL.LU R243, [R1+0x840] ;  /* 0x0008400001f37983 */ /* 0x000ea20000300800 */
[----:B---3--:R-:W-:Y:S01]  /*15e0*/  FFMA R3, R248, UR10, R3 ;  /* 0x0000000af8037c23 */ /* 0x008fe20008000003 */
[----:B------:R-:W-:-:S03]  /*15f0*/  FFMA R2, R249, UR10, R2 ;  /* 0x0000000af9027c23 */ /* 0x000fc60008000002 */
[----:B------:R-:W-:Y:S01]  /*1600*/  FFMA R3, R245, UR11, R3 ;  /* 0x0000000bf5037c23 */ /* 0x000fe20008000003 */
[----:B------:R-:W-:Y:S01]  /*1610*/  FFMA R0, R250, UR10, R0 ;  /* 0x0000000afa007c23 */ /* 0x000fe20008000000 */
[----:B------:R-:W-:Y:S01]  /*1620*/  FFMA R2, R246, UR11, R2 ;  /* 0x0000000bf6027c23 */ /* 0x000fe20008000002 */
[----:B------:R-:W-:Y:S01]  /*1630*/  FFMA R244, R251, UR10, R244 ;  /* 0x0000000afbf47c23 */ /* 0x000fe200080000f4 */
[----:B------:R-:W-:Y:S01]  /*1640*/  FFMA R245, R4, UR12, R3 ;  /* 0x0000000c04f57c23 */ /* 0x000fe20008000003 */
[----:B------:R-:W-:Y:S02]  /*1650*/  FFMA R0, R247, UR11, R0 ;  /* 0x0000000bf7007c23 */ /* 0x000fe40008000000 */
[----:B------:R-:W-:Y:S01]  /*1660*/  FFMA R244, R252, UR11, R244 ;  /* 0x0000000bfcf47c23 */ /* 0x000fe200080000f4 */
[----:B------:R-:W-:Y:S01]  /*1670*/  FFMA R3, R5, UR12, R2 ;  /* 0x0000000c05037c23 */ /* 0x000fe20008000002 */
[----:B------:R-:W-:Y:S02]  /*1680*/  FFMA R2, R6, UR12, R0 ;  /* 0x0000000c06027c23 */ /* 0x000fe40008000000 */
[----:B------:R-:W-:Y:S01]  /*1690*/  FFMA R0, R7, UR12, R244 ;  /* 0x0000000c07007c23 */ /* 0x000fe200080000f4 */
        /* <DEDUP_REMOVED lines=44> */
[----:B------:R-:W-:Y:S01]  /*1960*/  FFMA R3, R52, UR6, RZ ;  /* 0x0000000634037c23 */ /* 0x000fe200080000ff */
[----:B------:R-:W-:Y:S01]  /*1970*/  FFMA R2, R53, UR6, RZ ;  /* 0x0000000635027c23 */ /* 0x000fe200080000ff */
[----:B------:R-:W-:-:S02]  /*1980*/  FFMA R0, R54, UR6, RZ ;  /* 0x0000000636007c23 */ /* 0x000fc400080000ff */
[----:B------:R0:W-:Y:S01]  /*1990*/  STL.128 [UR5+-0x20], R244 ;  /* 0xffffe0f4ff007987 */ /* 0x0001e20008100c05 */
[----:B------:R-:W-:Y:S01]  /*19a0*/  FFMA R3, R56, UR9, R3 ;  /* 0x0000000938037c23 */ /* 0x000fe20008000003 */
[----:B------:R-:W-:Y:S01]  /*19b0*/  FFMA R2, R57, UR9, R2 ;  /* 0x0000000939027c23 */ /* 0x000fe20008000002 */
[----:B------:R-:W-:Y:S02]  /*19c0*/  FFMA R0, R58, UR9, R0 ;  /* 0x000000093a007c23 */ /* 0x000fe40008000000 */
[----:B------:R-:W-:Y:S01]  /*19d0*/  FFMA R3, R60, UR10, R3 ;  /* 0x0000000a3c037c23 */ /* 0x000fe20008000003 */
[----:B------:R-:W-:Y:S01]  /*19e0*/  FFMA R2, R61, UR10, R2 ;  /* 0x0000000a3d027c23 */ /* 0x000fe20008000002 */
[----:B------:R-:W-:Y:S01]  /*19f0*/  FFMA R0, R62, UR10, R0 ;  /* 0x0000000a3e007c23 */ /* 0x000fe20008000000 */
[----:B0-----:R-:W-:-:S04]  /*1a00*/  FFMA R244, R55, UR6, RZ ;  /* 0x0000000637f47c23 */ /* 0x001fc800080000ff */
        /* <DEDUP_REMOVED lines=8> */
[----:B------:R-:W-:-:S02]  /*1a90*/  FFMA R2, R70, UR12, R0 ;  /* 0x0000000c46027c23 */ /* 0x000fc40008000000 */
        /* <DEDUP_REMOVED lines=113> */
[----:B------:R0:W-:Y:S01]  /*21b0*/  STL.128 [UR5], R244 ;  /* 0x000000f4ff007987 */ /* 0x0001e20008100c05 */
        /* <DEDUP_REMOVED lines=49> */
[----:B------:R-:W-:Y:S01]  /*24d0*/  UIADD3 UR4, UPT, UPT, UR4, 0x1, URZ ;  /* 0x0000000104047890 */ /* 0x000fe2000fffe0ff */
[----:B------:R-:W-:Y:S01]  /*24e0*/  FFMA R244, R232, UR21, R244 ;  /* 0x00000015e8f47c23 */ /* 0x000fe200080000f4 */
[----:B------:R-:W-:Y:S01]  /*24f0*/  FFMA R3, R233, UR21, R3 ;  /* 0x00000015e9037c23 */ /* 0x000fe20008000003 */
[----:B------:R-:W-:Y:S01]  /*2500*/  FFMA R2, R234, UR21, R2 ;  /* 0x00000015ea027c23 */ /* 0x000fe20008000002 */
[----:B------:R-:W-:Y:S01]  /*2510*/  FFMA R0, R235, UR21, R0 ;  /* 0x00000015eb007c23 */ /* 0x000fe20008000000 */
[----:B------:R-:W-:Y:S01]  /*2520*/  UISETP.NE.AND UP0, UPT, UR4, 0x10, UPT ;  /* 0x000000100400788c */ /* 0x000fe2000bf05270 */
[----:B------:R-:W-:Y:S01]  /*2530*/  FFMA R244, R236, UR22, R244 ;  /* 0x00000016ecf47c23 */ /* 0x000fe200080000f4 */
[----:B------:R-:W-:Y:S01]  /*2540*/  FFMA R3, R237, UR22, R3 ;  /* 0x00000016ed037c23 */ /* 0x000fe20008000003 */
[----:B------:R-:W-:Y:S01]  /*2550*/  FFMA R2, R238, UR22, R2 ;  /* 0x00000016ee027c23 */ /* 0x000fe20008000002 */
[----:B------:R-:W-:Y:S01]  /*2560*/  FFMA R0, R239, UR22, R0 ;  /* 0x00000016ef007c23 */ /* 0x000fe20008000000 */
[----:B----4-:R-:W-:Y:S01]  /*2570*/  FFMA R244, R240, UR23, R244 ;  /* 0x00000017f0f47c23 */ /* 0x010fe200080000f4 */
[----:B------:R-:W-:Y:S01]  /*2580*/  FFMA R245, R241, UR23, R3 ;  /* 0x00000017f1f57c23 */ /* 0x000fe20008000003 */
[----:B------:R-:W-:Y:S01]  /*2590*/  FFMA R246, R242, UR23, R2 ;  /* 0x00000017f2f67c23 */ /* 0x000fe20008000002 */
[----:B--2---:R-:W-:Y:S01]  /*25a0*/  FFMA R247, R243, UR23, R0 ;  /* 0x00000017f3f77c23 */ /* 0x004fe20008000000 */
[----:B------:R-:W-:-:S04]  /*25b0*/  UIADD3 UR8, UPT, UPT, UR8, 0x40, URZ ;  /* 0x0000004008087890 */ /* 0x000fc8000fffe0ff */
[----:B------:R1:W-:Y:S01]  /*25c0*/  STL.128 [UR5+0x10], R244 ;  /* 0x000010f4ff007987 */ /* 0x0003e20008100c05 */
[----:B------:R-:W-:Y:S01]  /*25d0*/  UIADD3 UR5, UPT, UPT, UR5, 0x40, URZ ;  /* 0x0000004005057890 */ /* 0x000fe2000fffe0ff */
[----:B------:R-:W-:Y:S11]  /*25e0*/  BRA.U UP0, `(.L_x_1) ;  /* 0xffffffed002c7547 */ /* 0x000ff6000b83ffff */
[----:B------:R-:W0:Y:S01]  /*25f0*/  S2R R0, SR_CTAID.X ;  /* 0x0000000000007919 */ /* 0x000e220000002500 */
[----:B------:R-:W2:Y:S01]  /*2600*/  S2UR UR5, SR_CTAID.Y ;  /* 0x00000000000579c3 */ /* 0x000ea20000002600 */
[----:B------:R-:W2:Y:S07]  /*2610*/  LDCU UR6, c[0x0][0x3ac] ;  /* 0x00007580ff0677ac */ /* 0x000eae0008000800 */
[----:B------:R-:W3:Y:S08]  /*2620*/  LDC R25, c[0x0][0x3ac] ;  /* 0x0000eb00ff197b82 */ /* 0x000ef00000000800 */
[----:B------:R-:W4:Y:S08]  /*2630*/  LDC R14, c[0x0][0x3a8] ;  /* 0x0000ea00ff0e7b82 */ /* 0x000f300000000800 */
[----:B------:R-:W1:Y:S01]  /*2640*/  LDC.64 R10, c[0x0][0x390] ;  /* 0x0000e400ff0a7b82 */ /* 0x000e620000000a00 */
[----:B--2---:R-:W-:-:S02]  /*2650*/  UIMAD UR4, UR5, UR6, URZ ;  /* 0x00000006050472a4 */ /* 0x004fc4000f8e02ff */
[----:B------:R-:W-:Y:S02]  /*2660*/  USHF.L.U32 UR5, UR5, 0x4, URZ ;  /* 0x0000000405057899 */ /* 0x000fe400080006ff */
[----:B------:R-:W-:Y:S01]  /*2670*/  USHF.L.U32 UR4, UR4, 0x4, URZ ;  /* 0x0000000404047899 */ /* 0x000fe200080006ff */
[----:B0-----:R-:W-:-:S04]  /*2680*/  SHF.L.U32 R23, R0, 0x4, RZ ;  /* 0x0000000400177819 */ /* 0x001fc800000006ff */
[C---:B------:R-:W-:Y:S02]  /*2690*/  ISETP.GE.AND P6, PT, R23.reuse, UR6, PT ;  /* 0x0000000617007c0c */ /* 0x040fe4000bfc6270 */
[----:B------:R-:W-:Y:S02]  /*26a0*/  IADD3 R7, PT, PT, R23, UR4, RZ ;  /* 0x0000000417077c10 */ /* 0x000fe4000fffe0ff */
[----:B------:R-:W-:Y:S01]  /*26b0*/  MOV R0, UR4 ;  /* 0x0000000400007c02 */ /* 0x000fe20008000f00 */
[----:B------:R-:W-:-:S08]  /*26c0*/  UMOV UR4, URZ ;  /* 0x000000ff00047c82 */ /* 0x000fd00008000000 */
.L_x_2:
[C---:B------:R-:W-:Y:S02]  /*26d0*/  IADD3 R2, PT, PT, R23.reuse, 0x1, RZ ;  /* 0x0000000117027810 */ /* 0x040fe40007ffe0ff */
[C---:B0-----:R-:W-:Y:S02]  /*26e0*/  IADD3 R4, PT, PT, R23.reuse, 0x2, RZ ;  /* 0x0000000217047810 */ /* 0x041fe40007ffe0ff */
[----:B---3--:R-:W-:Y:S02]  /*26f0*/  ISETP.GE.AND P3, PT, R2, R25, PT ;  /* 0x000000190200720c */ /* 0x008fe40003f66270 */
[----:B------:R-:W-:Y:S02]  /*2700*/  IADD3 R2, PT, PT, R23, 0x3, RZ ;  /* 0x0000000317027810 */ /* 0x000fe40007ffe0ff */
[C---:B----4-:R-:W-:Y:S02]  /*2710*/  ISETP.LE.OR P4, PT, R14.reuse, UR5, P6 ;  /* 0x000000050e007c0c */ /* 0x050fe4000b783670 */
[----:B------:R-:W-:-:S02]  /*2720*/  ISETP.LE.OR P3, PT, R14, UR5, P3 ;  /* 0x000000050e007c0c */ /* 0x000fc40009f63670 */
[-C--:B------:R-:W-:Y:S02]  /*2730*/  ISETP.GE.AND P2, PT, R4, R25.reuse, PT ;  /* 0x000000190400720c */ /* 0x080fe40003f46270 */
[----:B------:R-:W-:Y:S02]  /*2740*/  ISETP.GE.AND P1, PT, R2, R25, PT ;  /* 0x000000190200720c */ /* 0x000fe40003f26270 */
[C---:B------:R-:W-:Y:S02]  /*2750*/  ISETP.LE.OR P2, PT, R14.reuse, UR5, P2 ;  /* 0x000000050e007c0c */ /* 0x040fe40009743670 */
[----:B------:R-:W-:-:S03]  /*2760*/  ISETP.LE.OR P1, PT, R14, UR5, P1 ;  /* 0x000000050e007c0c */ /* 0x000fc60008f23670 */
[----:B------:R-:W2:Y:S01]  /*2770*/  @!P4 LDL R9, [UR7+-0x20] ;  /* 0xffffe007ff09c983 */ /* 0x000ea20008100800 */
[----:B------:R-:W0:Y:S03]  /*2780*/  @!P4 LDC.64 R2, c[0x0][0x390] ;  /* 0x0000e400ff02cb82 */ /* 0x000e260000000a00 */
[----:B------:R-:W3:Y:S04]  /*2790*/  @!P3 LDL R13, [UR7+-0x1c] ;  /* 0xffffe407ff0db983 */ /* 0x000ee80008100800 */
[----:B------:R-:W4:Y:S04]  /*27a0*/  @!P2 LDL R15, [UR7+-0x18] ;  /* 0xffffe807ff0fa983 */ /* 0x000f280008100800 */
[----:B------:R-:W5:Y:S01]  /*27b0*/  @!P1 LDL R17, [UR7+-0x14] ;  /* 0xffffec07ff119983 */ /* 0x000f620008100800 */
[----:B------:R-:W-:-:S02]  /*27c0*/  SHF.R.S32.HI R4, RZ, 0x1f, R0 ;  /* 0x0000001fff047819 */ /* 0x000fc40000011400 */
[C---:B------:R-:W-:Y:S02]  /*27d0*/  IADD3 R5, P0, PT, R23.reuse, R0, RZ ;  /* 0x0000000017057210 */ /* 0x040fe40007f1e0ff */
[C---:B------:R-:W-:Y:S02]  /*27e0*/  IADD3 R8, PT, PT, R23.reuse, 0x4, RZ ;  /* 0x0000000417087810 */ /* 0x040fe40007ffe0ff */
[----:B------:R-:W-:Y:S02]  /*27f0*/  LEA.HI.X.SX32 R6, R23, R4, 0x1, P0 ;  /* 0x0000000417067211 */ /* 0x000fe400000f0eff */
[----:B-1----:R-:W-:Y:S02]  /*2800*/  LEA R4, P5, R5, R10, 0x2 ;  /* 0x0000000a05047211 */ /* 0x002fe400078a10ff */
[----:B------:R-:W-:Y:S02]  /*2810*/  ISETP.GE.AND P0, PT, R8, R25, PT ;  /* 0x000000190800720c */ /* 0x000fe40003f06270 */
[----:B------:R-:W-:Y:S01]  /*2820*/  IADD3 R8, PT, PT, R23, 0x5, RZ ;  /* 0x0000000517087810 */ /* 0x000fe20007ffe0ff */
[----:B0-----:R-:W-:Y:S01]  /*2830*/  @!P4 IMAD.WIDE R2, R7, 0x4, R2 ;  /* 0x000000040702c825 */ /* 0x001fe200078e0202 */
[----:B------:R-:W-:-:S02]  /*2840*/  LEA.HI.X R5, R5, R11, R6, 0x2, P5 ;  /* 0x0000000b05057211 */ /* 0x000fc400028f1406 */
[-C--:B------:R-:W-:Y:S02]  /*2850*/  ISETP.GE.AND P5, PT, R8, R25.reuse, PT ;  /* 0x000000190800720c */ /* 0x080fe40003fa6270 */
[C---:B------:R-:W-:Y:S02]  /*2860*/  IADD3 R12, PT, PT, R23.reuse, 0x6, RZ ;  /* 0x00000006170c7810 */ /* 0x040fe40007ffe0ff */
[----:B------:R-:W-:Y:S02]  /*2870*/  IADD3 R6, PT, PT, R23, 0x7, RZ ;  /* 0x0000000717067810 */ /* 0x000fe40007ffe0ff */
[C---:B------:R-:W-:Y:S02]  /*2880*/  ISETP.LE.OR P0, PT, R14.reuse, UR5, P0 ;  /* 0x000000050e007c0c */ /* 0x040fe40008703670 */
[----:B------:R-:W-:Y:S01]  /*2890*/  ISETP.LE.OR P5, PT, R14, UR5, P5 ;  /* 0x000000050e007c0c */ /* 0x000fe2000afa3670 */
[----:B--2---:R0:W-:Y:S01]  /*28a0*/  @!P4 STG.E desc[UR24][R2.64], R9 ;  /* 0x000000090200c986 */ /* 0x0041e2000c101918 */
[----:B------:R-:W-:-:S03]  /*28b0*/  ISETP.GE.AND P4, PT, R12, R25, PT ;  /* 0x000000190c00720c */ /* 0x000fc60003f86270 */
[----:B---3--:R1:W-:Y:S01]  /*28c0*/  @!P3 STG.E desc[UR24][R4.64+0x4], R13 ;  /* 0x0000040d0400b986 */ /* 0x0083e2000c101918 */
[-C--:B------:R-:W-:Y:S02]  /*28d0*/  ISETP.GE.AND P3, PT, R6, R25.reuse, PT ;  /* 0x000000190600720c */ /* 0x080fe40003f66270 */
[C---:B------:R-:W-:Y:S01]  /*28e0*/  IADD3 R6, PT, PT, R23.reuse, 0x8, RZ ;  /* 0x0000000817067810 */ /* 0x040fe20007ffe0ff */
[----:B----4-:R2:W-:Y:S01]  /*28f0*/  @!P2 STG.E desc[UR24][R4.64+0x8], R15 ;  /* 0x0000080f0400a986 */ /* 0x0105e2000c101918 */
[C---:B------:R-:W-:Y:S02]  /*2900*/  ISETP.LE.OR P4, PT, R14.reuse, UR5, P4 ;  /* 0x000000050e007c0c */ /* 0x040fe4000a783670 */
[----:B------:R-:W-:Y:S01]  /*2910*/  ISETP.LE.OR P3, PT, R14, UR5, P3 ;  /* 0x000000050e007c0c */ /* 0x000fe20009f63670 */
[----:B-----5:R-:W-:Y:S01]  /*2920*/  @!P1 STG.E desc[UR24][R4.64+0xc], R17 ;  /* 0x00000c1104009986 */ /* 0x020fe2000c101918 */
[----:B0-----:R-:W-:Y:S02]  /*2930*/  IADD3 R2, PT, PT, R23, 0x9, RZ ;  /* 0x0000000917027810 */ /* 0x001fe40007ffe0ff */
[-C--:B------:R-:W-:Y:S01]  /*2940*/  ISETP.GE.AND P2, PT, R6, R25.reuse, PT ;  /* 0x000000190600720c */ /* 0x080fe20003f46270 */
[----:B------:R-:W3:Y:S01]  /*2950*/  @!P0 LDL R3, [UR7+-0x10] ;  /* 0xfffff007ff038983 */ /* 0x000ee20008100800 */
[----:B------:R-:W-:-:S02]  /*2960*/  ISETP.GE.AND P1, PT, R2, R25, PT ;  /* 0x000000190200720c */ /* 0x000fc40003f26270 */
[C---:B------:R-:W-:Y:S01]  /*2970*/  ISETP.LE.OR P2, PT, R14.reuse, UR5, P2 ;  /* 0x000000050e007c0c */ /* 0x040fe20009743670 */
[----:B-1----:R-:W4:Y:S01]  /*2980*/  @!P5 LDL R13, [UR7+-0xc] ;  /* 0xfffff407ff0dd983 */ /* 0x002f220008100800 */
[----:B------:R-:W-:-:S03]  /*2990*/  ISETP.LE.OR P1, PT, R14, UR5, P1 ;  /* 0x000000050e007c0c */ /* 0x000fc60008f23670 */
[----:B--2---:R-:W2:Y:S04]  /*29a0*/  @!P4 LDL R15, [UR7+-0x8] ;  /* 0xfffff807ff0fc983 */ /* 0x004ea80008100800 */
[----:B------:R-:W5:Y:S04]  /*29b0*/  @!P3 LDL R19, [UR7+-0x4] ;  /* 0xfffffc07ff13b983 */ /* 0x000f680008100800 */
[----:B------:R-:W5:Y:S04]  /*29c0*/  @!P2 LDL R9, [UR7] ;  /* 0x00000007ff09a983 */ /* 0x000f680008100800 */
[----:B------:R-:W5:Y:S01]  /*29d0*/  @!P1 LDL R21, [UR7+0x4] ;  /* 0x00000407ff159983 */ /* 0x000f620008100800 */
[----:B------:R-:W-:-:S02]  /*29e0*/  IADD3 R2, PT, PT, R23, 0xa, RZ ;  /* 0x0000000a17027810 */ /* 0x000fc40007ffe0ff */
[----:B------:R-:W-:Y:S01]  /*29f0*/  IADD3 R6, PT, PT, R23, 0xb, RZ ;  /* 0x0000000b17067810 */ /* 0x000fe20007ffe0ff */
[----:B---3--:R-:W-:Y:S01]  /*2a00*/  @!P0 STG.E desc[UR24][R4.64+0x10], R3 ;  /* 0x0000100304008986 */ /* 0x008fe2000c101918 */
[----:B------:R-:W-:-:S03]  /*2a10*/  ISETP.GE.AND P0, PT, R2, R25, PT ;  /* 0x000000190200720c */ /* 0x000fc60003f06270 */
[----:B----4-:R0:W-:Y:S01]  /*2a20*/  @!P5 STG.E desc[UR24][R4.64+0x14], R13 ;  /* 0x0000140d0400d986 */ /* 0x0101e2000c101918 */
[-C--:B------:R-:W-:Y:S02]  /*2a30*/  ISETP.GE.AND P5, PT, R6, R25.reuse, PT ;  /* 0x000000190600720c */ /* 0x080fe40003fa6270 */
[C---:B------:R-:W-:Y:S02]  /*2a40*/  IADD3 R2, PT, PT, R23.reuse, 0xc, RZ ;  /* 0x0000000c17027810 */ /* 0x040fe40007ffe0ff */
[----:B------:R-:W-:Y:S01]  /*2a50*/  IADD3 R6, PT, PT, R23, 0xd, RZ ;  /* 0x0000000d17067810 */ /* 0x000fe20007ffe0ff */
[----:B--2---:R-:W-:Y:S01]  /*2a60*/  @!P4 STG.E desc[UR24][R4.64+0x18], R15 ;  /* 0x0000180f0400c986 */ /* 0x004fe2000c101918 */
[----:B------:R-:W-:-:S03]  /*2a70*/  ISETP.GE.AND P4, PT, R2, R25, PT ;  /* 0x000000190200720c */ /* 0x000fc60003f86270 */
[----:B-----5:R-:W-:Y:S01]  /*2a80*/  @!P3 STG.E desc[UR24][R4.64+0x1c], R19 ;  /* 0x00001c130400b986 */ /* 0x020fe2000c101918 */
[-C--:B------:R-:W-:Y:S02]  /*2a90*/  ISETP.GE.AND P3, PT, R6, R25.reuse, PT ;  /* 0x000000190600720c */ /* 0x080fe40003f66270 */
[C---:B------:R-:W-:Y:S02]  /*2aa0*/  IADD3 R2, PT, PT, R23.reuse, 0xe, RZ ;  /* 0x0000000e17027810 */ /* 0x040fe40007ffe0ff */
[----:B------:R-:W-:Y:S01]  /*2ab0*/  IADD3 R6, PT, PT, R23, 0xf, RZ ;  /* 0x0000000f17067810 */ /* 0x000fe20007ffe0ff */
[----:B------:R1:W-:Y:S01]  /*2ac0*/  @!P2 STG.E desc[UR24][R4.64+0x20], R9 ;  /* 0x000020090400a986 */ /* 0x0003e2000c101918 */
[----:B------:R-:W-:-:S03]  /*2ad0*/  ISETP.GE.AND P2, PT, R2, R25, PT ;  /* 0x000000190200720c */ /* 0x000fc60003f46270 */
[----:B------:R2:W-:Y:S01]  /*2ae0*/  @!P1 STG.E desc[UR24][R4.64+0x24], R21 ;  /* 0x0000241504009986 */ /* 0x0005e2000c101918 */
[----:B------:R-:W-:Y:S02]  /*2af0*/  ISETP.GE.AND P1, PT, R6, R25, PT ;  /* 0x000000190600720c */ /* 0x000fe40003f26270 */
[C---:B------:R-:W-:Y:S02]  /*2b00*/  ISETP.LE.OR P0, PT, R14.reuse, UR5, P0 ;  /* 0x000000050e007c0c */ /* 0x040fe40008703670 */
[C---:B------:R-:W-:Y:S02]  /*2b10*/  ISETP.LE.OR P5, PT, R14.reuse, UR5, P5 ;  /* 0x000000050e007c0c */ /* 0x040fe4000afa3670 */
[C---:B------:R-:W-:Y:S02]  /*2b20*/  ISETP.LE.OR P4, PT, R14.reuse, UR5, P4 ;  /* 0x000000050e007c0c */ /* 0x040fe4000a783670 */
[C---:B------:R-:W-:Y:S02]  /*2b30*/  ISETP.LE.OR P3, PT, R14.reuse, UR5, P3 ;  /* 0x000000050e007c0c */ /* 0x040fe40009f63670 */
[----:B------:R-:W-:-:S02]  /*2b40*/  ISETP.LE.OR P2, PT, R14, UR5, P2 ;  /* 0x000000050e007c0c */ /* 0x000fc40009743670 */
[----:B------:R-:W-:-:S03]  /*2b50*/  ISETP.LE.OR P1, PT, R14, UR5, P1 ;  /* 0x000000050e007c0c */ /* 0x000fc60008f23670 */
[----:B0-----:R-:W3:Y:S04]  /*2b60*/  @!P0 LDL R13, [UR7+0x8] ;  /* 0x00000807ff0d8983 */ /* 0x001ee80008100800 */
[----:B-1----:R-:W4:Y:S04]  /*2b70*/  @!P5 LDL R9, [UR7+0xc] ;  /* 0x00000c07ff09d983 */ /* 0x002f280008100800 */
[----:B------:R-:W5:Y:S04]  /*2b80*/  @!P4 LDL R3, [UR7+0x10] ;  /* 0x00001007ff03c983 */ /* 0x000f680008100800 */
[----:B------:R-:W2:Y:S04]  /*2b90*/  @!P3 LDL R15, [UR7+0x14] ;  /* 0x00001407ff0fb983 */ /* 0x000ea80008100800 */
[----:B------:R-:W2:Y:S04]  /*2ba0*/  @!P2 LDL R17, [UR7+0x18] ;  /* 0x00001807ff11a983 */ /* 0x000ea80008100800 */
[----:B------:R-:W2:Y:S01]  /*2bb0*/  @!P1 LDL R19, [UR7+0x1c] ;  /* 0x00001c07ff139983 */ /* 0x000ea20008100800 */
[----:B------:R-:W-:-:S04]  /*2bc0*/  UIADD3 UR4, UPT, UPT, UR4, 0x1, URZ ;  /* 0x0000000104047890 */ /* 0x000fc8000fffe0ff */
[----:B------:R-:W-:Y:S01]  /*2bd0*/  UISETP.NE.AND UP0, UPT, UR4, 0x10, UPT ;  /* 0x000000100400788c */ /* 0x000fe2000bf05270 */
[-C--:B------:R-:W-:Y:S02]  /*2be0*/  IADD3 R0, PT, PT, R0, R25.reuse, RZ ;  /* 0x0000001900007210 */ /* 0x080fe40007ffe0ff */
[----:B------:R-:W-:Y:S01]  /*2bf0*/  IADD3 R7, PT, PT, R7, R25, RZ ;  /* 0x0000001907077210 */ /* 0x000fe20007ffe0ff */
[----:B------:R-:W-:Y:S02]  /*2c00*/  UIADD3 UR5, UPT, UPT, UR5, 0x1, URZ ;  /* 0x0000000105057890 */ /* 0x000fe4000fffe0ff */
[----:B------:R-:W-:Y:S01]  /*2c10*/  UIADD3 UR7, UPT, UPT, UR7, 0x40, URZ ;  /* 0x0000004007077890 */ /* 0x000fe2000fffe0ff */
[----:B---3--:R0:W-:Y:S04]  /*2c20*/  @!P0 STG.E desc[UR24][R4.64+0x28], R13 ;  /* 0x0000280d04008986 */ /* 0x0081e8000c101918 */
[----:B----4-:R0:W-:Y:S04]  /*2c30*/  @!P5 STG.E desc[UR24][R4.64+0x2c], R9 ;  /* 0x00002c090400d986 */ /* 0x0101e8000c101918 */
[----:B-----5:R0:W-:Y:S04]  /*2c40*/  @!P4 STG.E desc[UR24][R4.64+0x30], R3 ;  /* 0x000030030400c986 */ /* 0x0201e8000c101918 */
[----:B--2---:R0:W-:Y:S04]  /*2c50*/  @!P3 STG.E desc[UR24][R4.64+0x34], R15 ;  /* 0x0000340f0400b986 */ /* 0x0041e8000c101918 */
[----:B------:R0:W-:Y:S04]  /*2c60*/  @!P2 STG.E desc[UR24][R4.64+0x38], R17 ;  /* 0x000038110400a986 */ /* 0x0001e8000c101918 */
[----:B------:R0:W-:Y:S01]  /*2c70*/  @!P1 STG.E desc[UR24][R4.64+0x3c], R19 ;  /* 0x00003c1304009986 */ /* 0x0001e2000c101918 */
[----:B------:R-:W-:Y:S05]  /*2c80*/  BRA.U UP0, `(.L_x_2) ;  /* 0xfffffff900907547 */ /* 0x000fea000b83ffff */
[----:B------:R-:W-:Y:S05]  /*2c90*/  EXIT ;  /* 0x000000000000794d */ /* 0x000fea0003800000 */
.L_x_3:
[----:B------:R-:W-:-:S00]  /*2ca0*/  BRA `(.L_x_3) ;  /* 0xfffffffc00fc7947 */ /* 0x000fc0000383ffff */
[----:B------:R-:W-:-:S00]  /*2cb0*/  NOP ;  /* 0x0000000000007918 */ /* 0x000fc00000000000 */
        /* <DEDUP_REMOVED lines=12> */
.L_x_4:


//--------------------- .nv.shared.reserved.0     --------------------------
	.section	.nv.shared.reserved.0,"aw",@nobits
	.weak		__nv_reservedSMEM_offset_0_alias
	.size		__nv_reservedSMEM_offset_0_alias, 0, 64
	.other		__nv_reservedSMEM_offset_0_alias,@"STO_CUDA_RESERVED_SHARED STV_DEFAULT"
__nv_reservedSMEM_offset_0_alias:
	.zero		0
	.zero		64


//--------------------- .nv.constant0._Z20matrixMultiplicationPfS_S_iiiiii --------------------------
	.section	.nv.constant0._Z20matrixMultiplicationPfS_S_iiiiii,"a",@progbits
	.sectionflags	@""
	.align	4
.nv.constant0._Z20matrixMultiplicationPfS_S_iiiiii:
	.zero		944


//--------------------- SYMBOLS --------------------------

	.type		.nv.reservedSmem.offset0,@object
	.size		.nv.reservedSmem.offset0,0x4
